//
// Generated by NVIDIA NVVM Compiler
//
// Compiler Build ID: CL-36424714
// Cuda compilation tools, release 13.0, V13.0.88
// Based on NVVM 20.0.0
//

.version 9.0
.target sm_100
.address_size 64

	// .globl	_Z10cudaConv2DPfS_S_iiiiii

.visible .entry _Z10cudaConv2DPfS_S_iiiiii(
	.param .u64 .ptr .align 1 _Z10cudaConv2DPfS_S_iiiiii_param_0,
	.param .u64 .ptr .align 1 _Z10cudaConv2DPfS_S_iiiiii_param_1,
	.param .u64 .ptr .align 1 _Z10cudaConv2DPfS_S_iiiiii_param_2,
	.param .u32 _Z10cudaConv2DPfS_S_iiiiii_param_3,
	.param .u32 _Z10cudaConv2DPfS_S_iiiiii_param_4,
	.param .u32 _Z10cudaConv2DPfS_S_iiiiii_param_5,
	.param .u32 _Z10cudaConv2DPfS_S_iiiiii_param_6,
	.param .u32 _Z10cudaConv2DPfS_S_iiiiii_param_7,
	.param .u32 _Z10cudaConv2DPfS_S_iiiiii_param_8
)
{
	.reg .pred 	%p<14>;
	.reg .b32 	%r<169>;
	.reg .b32 	%f<73>;
	.reg .b64 	%rd<70>;

	ld.param.u64 	%rd4, [_Z10cudaConv2DPfS_S_iiiiii_param_0];
	ld.param.u64 	%rd5, [_Z10cudaConv2DPfS_S_iiiiii_param_1];
	ld.param.u32 	%r90, [_Z10cudaConv2DPfS_S_iiiiii_param_3];
	ld.param.u32 	%r91, [_Z10cudaConv2DPfS_S_iiiiii_param_4];
	ld.param.u32 	%r92, [_Z10cudaConv2DPfS_S_iiiiii_param_5];
	ld.param.u32 	%r93, [_Z10cudaConv2DPfS_S_iiiiii_param_6];
	ld.param.u32 	%r95, [_Z10cudaConv2DPfS_S_iiiiii_param_7];
	ld.param.u32 	%r94, [_Z10cudaConv2DPfS_S_iiiiii_param_8];
	cvta.to.global.u64 	%rd1, %rd5;
	cvta.to.global.u64 	%rd2, %rd4;
	mov.u32 	%r96, %ctaid.y;
	mov.u32 	%r97, %ntid.y;
	mul.lo.s32 	%r1, %r96, %r97;
	mov.u32 	%r2, %tid.y;
	add.s32 	%r3, %r1, %r2;
	mov.u32 	%r98, %ctaid.x;
	mov.u32 	%r99, %ntid.x;
	mov.u32 	%r100, %tid.x;
	mad.lo.s32 	%r4, %r98, %r99, %r100;
	setp.ge.s32 	%p1, %r3, %r95;
	setp.ge.s32 	%p2, %r4, %r94;
	or.pred  	%p3, %p1, %p2;
	@%p3 bra 	$L__BB0_18;
	mov.f32 	%f71, 0f00000000;
	min.s32 	%r101, %r92, %r93;
	setp.lt.s32 	%p4, %r101, 1;
	@%p4 bra 	$L__BB0_17;
	and.b32  	%r5, %r93, 7;
	and.b32  	%r6, %r93, 3;
	and.b32  	%r7, %r93, 2147483640;
	and.b32  	%r8, %r93, 1;
	neg.s32 	%r9, %r7;
	shl.b32 	%r10, %r93, 3;
	add.s32 	%r103, %r2, %r90;
	add.s32 	%r11, %r103, %r1;
	mul.lo.s32 	%r104, %r91, %r90;
	shl.b32 	%r12, %r104, 3;
	shl.b32 	%r105, %r90, 1;
	add.s32 	%r13, %r3, %r105;
	mad.lo.s32 	%r14, %r90, 3, %r3;
	shl.b32 	%r106, %r90, 2;
	add.s32 	%r15, %r3, %r106;
	mad.lo.s32 	%r16, %r90, 5, %r3;
	mad.lo.s32 	%r17, %r90, 6, %r3;
	mad.lo.s32 	%r18, %r90, 7, %r3;
	mov.f32 	%f71, 0f00000000;
	mov.b32 	%r147, 0;
$L__BB0_3:
	add.s32 	%r20, %r147, %r3;
	mul.lo.s32 	%r21, %r147, %r92;
	add.s32 	%r22, %r93, %r21;
	add.s32 	%r108, %r11, %r147;
	mad.lo.s32 	%r23, %r91, %r108, %r4;
	add.s32 	%r109, %r13, %r147;
	mad.lo.s32 	%r24, %r91, %r109, %r4;
	add.s32 	%r110, %r14, %r147;
	mad.lo.s32 	%r25, %r91, %r110, %r4;
	add.s32 	%r111, %r15, %r147;
	mad.lo.s32 	%r26, %r91, %r111, %r4;
	add.s32 	%r112, %r16, %r147;
	mad.lo.s32 	%r27, %r91, %r112, %r4;
	add.s32 	%r113, %r17, %r147;
	mad.lo.s32 	%r28, %r91, %r113, %r4;
	add.s32 	%r114, %r18, %r147;
	mad.lo.s32 	%r29, %r91, %r114, %r4;
	mad.lo.s32 	%r30, %r91, %r20, %r4;
	mov.b32 	%r148, 0;
$L__BB0_4:
	setp.lt.u32 	%p5, %r93, 8;
	add.s32 	%r32, %r148, %r4;
	add.s32 	%r33, %r148, %r21;
	mov.b32 	%r167, 0;
	@%p5 bra 	$L__BB0_7;
	add.s32 	%r164, %r22, %r148;
	shl.b32 	%r116, %r93, 1;
	add.s32 	%r117, %r116, %r21;
	add.s32 	%r163, %r117, %r148;
	mad.lo.s32 	%r118, %r93, 3, %r21;
	add.s32 	%r162, %r118, %r148;
	shl.b32 	%r119, %r93, 2;
	add.s32 	%r120, %r119, %r21;
	add.s32 	%r161, %r120, %r148;
	mad.lo.s32 	%r121, %r93, 5, %r21;
	add.s32 	%r160, %r121, %r148;
	mad.lo.s32 	%r122, %r93, 6, %r21;
	add.s32 	%r159, %r122, %r148;
	mad.lo.s32 	%r123, %r93, 7, %r21;
	add.s32 	%r158, %r123, %r148;
	add.s32 	%r156, %r23, %r148;
	add.s32 	%r155, %r24, %r148;
	add.s32 	%r154, %r25, %r148;
	add.s32 	%r153, %r26, %r148;
	add.s32 	%r152, %r27, %r148;
	add.s32 	%r151, %r28, %r148;
	add.s32 	%r150, %r29, %r148;
	add.s32 	%r149, %r30, %r148;
	mov.u32 	%r157, %r33;
	mov.u32 	%r165, %r9;
$L__BB0_6:
	.pragma "nounroll";
	mul.wide.u32 	%rd6, %r157, 4;
	add.s64 	%rd7, %rd1, %rd6;
	mul.wide.s32 	%rd8, %r149, 4;
	add.s64 	%rd9, %rd2, %rd8;
	ld.global.f32 	%f19, [%rd9];
	ld.global.f32 	%f20, [%rd7];
	fma.rn.f32 	%f21, %f19, %f20, %f71;
	mul.wide.s32 	%rd10, %r156, 4;
	add.s64 	%rd11, %rd2, %rd10;
	ld.global.f32 	%f22, [%rd11];
	mul.wide.u32 	%rd12, %r164, 4;
	add.s64 	%rd13, %rd1, %rd12;
	ld.global.f32 	%f23, [%rd13];
	fma.rn.f32 	%f24, %f22, %f23, %f21;
	mul.wide.s32 	%rd14, %r155, 4;
	add.s64 	%rd15, %rd2, %rd14;
	ld.global.f32 	%f25, [%rd15];
	mul.wide.u32 	%rd16, %r163, 4;
	add.s64 	%rd17, %rd1, %rd16;
	ld.global.f32 	%f26, [%rd17];
	fma.rn.f32 	%f27, %f25, %f26, %f24;
	mul.wide.s32 	%rd18, %r154, 4;
	add.s64 	%rd19, %rd2, %rd18;
	ld.global.f32 	%f28, [%rd19];
	mul.wide.u32 	%rd20, %r162, 4;
	add.s64 	%rd21, %rd1, %rd20;
	ld.global.f32 	%f29, [%rd21];
	fma.rn.f32 	%f30, %f28, %f29, %f27;
	mul.wide.s32 	%rd22, %r153, 4;
	add.s64 	%rd23, %rd2, %rd22;
	ld.global.f32 	%f31, [%rd23];
	mul.wide.u32 	%rd24, %r161, 4;
	add.s64 	%rd25, %rd1, %rd24;
	ld.global.f32 	%f32, [%rd25];
	fma.rn.f32 	%f33, %f31, %f32, %f30;
	mul.wide.s32 	%rd26, %r152, 4;
	add.s64 	%rd27, %rd2, %rd26;
	ld.global.f32 	%f34, [%rd27];
	mul.wide.u32 	%rd28, %r160, 4;
	add.s64 	%rd29, %rd1, %rd28;
	ld.global.f32 	%f35, [%rd29];
	fma.rn.f32 	%f36, %f34, %f35, %f33;
	mul.wide.s32 	%rd30, %r151, 4;
	add.s64 	%rd31, %rd2, %rd30;
	ld.global.f32 	%f37, [%rd31];
	mul.wide.u32 	%rd32, %r159, 4;
	add.s64 	%rd33, %rd1, %rd32;
	ld.global.f32 	%f38, [%rd33];
	fma.rn.f32 	%f39, %f37, %f38, %f36;
	mul.wide.s32 	%rd34, %r150, 4;
	add.s64 	%rd35, %rd2, %rd34;
	ld.global.f32 	%f40, [%rd35];
	mul.wide.u32 	%rd36, %r158, 4;
	add.s64 	%rd37, %rd1, %rd36;
	ld.global.f32 	%f41, [%rd37];
	fma.rn.f32 	%f71, %f40, %f41, %f39;
	add.s32 	%r165, %r165, 8;
	add.s32 	%r164, %r164, %r10;
	add.s32 	%r163, %r163, %r10;
	add.s32 	%r162, %r162, %r10;
	add.s32 	%r161, %r161, %r10;
	add.s32 	%r160, %r160, %r10;
	add.s32 	%r159, %r159, %r10;
	add.s32 	%r158, %r158, %r10;
	add.s32 	%r157, %r157, %r10;
	add.s32 	%r156, %r156, %r12;
	add.s32 	%r155, %r155, %r12;
	add.s32 	%r154, %r154, %r12;
	add.s32 	%r153, %r153, %r12;
	add.s32 	%r152, %r152, %r12;
	add.s32 	%r151, %r151, %r12;
	add.s32 	%r150, %r150, %r12;
	add.s32 	%r149, %r149, %r12;
	setp.ne.s32 	%p6, %r165, 0;
	mov.u32 	%r167, %r7;
	@%p6 bra 	$L__BB0_6;
$L__BB0_7:
	setp.eq.s32 	%p7, %r5, 0;
	@%p7 bra 	$L__BB0_15;
	add.s32 	%r124, %r5, -1;
	setp.lt.u32 	%p8, %r124, 3;
	@%p8 bra 	$L__BB0_10;
	mad.lo.s32 	%r125, %r167, %r90, %r20;
	mad.lo.s32 	%r126, %r125, %r91, %r32;
	mul.wide.s32 	%rd38, %r126, 4;
	add.s64 	%rd39, %rd2, %rd38;
	ld.global.f32 	%f43, [%rd39];
	mad.lo.s32 	%r127, %r167, %r93, %r33;
	mul.wide.u32 	%rd40, %r127, 4;
	add.s64 	%rd41, %rd1, %rd40;
	ld.global.f32 	%f44, [%rd41];
	fma.rn.f32 	%f45, %f43, %f44, %f71;
	add.s32 	%r128, %r125, %r90;
	mad.lo.s32 	%r129, %r128, %r91, %r32;
	mul.wide.s32 	%rd42, %r129, 4;
	add.s64 	%rd43, %rd2, %rd42;
	ld.global.f32 	%f46, [%rd43];
	add.s32 	%r130, %r127, %r93;
	mul.wide.u32 	%rd44, %r130, 4;
	add.s64 	%rd45, %rd1, %rd44;
	ld.global.f32 	%f47, [%rd45];
	fma.rn.f32 	%f48, %f46, %f47, %f45;
	add.s32 	%r131, %r128, %r90;
	mad.lo.s32 	%r132, %r131, %r91, %r32;
	mul.wide.s32 	%rd46, %r132, 4;
	add.s64 	%rd47, %rd2, %rd46;
	ld.global.f32 	%f49, [%rd47];
	add.s32 	%r133, %r130, %r93;
	mul.wide.u32 	%rd48, %r133, 4;
	add.s64 	%rd49, %rd1, %rd48;
	ld.global.f32 	%f50, [%rd49];
	fma.rn.f32 	%f51, %f49, %f50, %f48;
	add.s32 	%r134, %r131, %r90;
	mad.lo.s32 	%r135, %r134, %r91, %r32;
	mul.wide.s32 	%rd50, %r135, 4;
	add.s64 	%rd51, %rd2, %rd50;
	ld.global.f32 	%f52, [%rd51];
	add.s32 	%r136, %r133, %r93;
	mul.wide.u32 	%rd52, %r136, 4;
	add.s64 	%rd53, %rd1, %rd52;
	ld.global.f32 	%f53, [%rd53];
	fma.rn.f32 	%f71, %f52, %f53, %f51;
	add.s32 	%r167, %r167, 4;
$L__BB0_10:
	setp.eq.s32 	%p9, %r6, 0;
	@%p9 bra 	$L__BB0_15;
	setp.eq.s32 	%p10, %r6, 1;
	@%p10 bra 	$L__BB0_13;
	mad.lo.s32 	%r137, %r167, %r90, %r20;
	mad.lo.s32 	%r138, %r137, %r91, %r32;
	mul.wide.s32 	%rd54, %r138, 4;
	add.s64 	%rd55, %rd2, %rd54;
	ld.global.f32 	%f55, [%rd55];
	mad.lo.s32 	%r139, %r167, %r93, %r33;
	mul.wide.u32 	%rd56, %r139, 4;
	add.s64 	%rd57, %rd1, %rd56;
	ld.global.f32 	%f56, [%rd57];
	fma.rn.f32 	%f57, %f55, %f56, %f71;
	add.s32 	%r140, %r137, %r90;
	mad.lo.s32 	%r141, %r140, %r91, %r32;
	mul.wide.s32 	%rd58, %r141, 4;
	add.s64 	%rd59, %rd2, %rd58;
	ld.global.f32 	%f58, [%rd59];
	add.s32 	%r142, %r139, %r93;
	mul.wide.u32 	%rd60, %r142, 4;
	add.s64 	%rd61, %rd1, %rd60;
	ld.global.f32 	%f59, [%rd61];
	fma.rn.f32 	%f71, %f58, %f59, %f57;
	add.s32 	%r167, %r167, 2;
$L__BB0_13:
	setp.eq.s32 	%p11, %r8, 0;
	@%p11 bra 	$L__BB0_15;
	mad.lo.s32 	%r143, %r167, %r90, %r20;
	mad.lo.s32 	%r144, %r143, %r91, %r32;
	mul.wide.s32 	%rd62, %r144, 4;
	add.s64 	%rd63, %rd2, %rd62;
	ld.global.f32 	%f60, [%rd63];
	mad.lo.s32 	%r145, %r167, %r93, %r33;
	mul.wide.u32 	%rd64, %r145, 4;
	add.s64 	%rd65, %rd1, %rd64;
	ld.global.f32 	%f61, [%rd65];
	fma.rn.f32 	%f71, %f60, %f61, %f71;
$L__BB0_15:
	add.s32 	%r148, %r148, 1;
	setp.ne.s32 	%p12, %r148, %r92;
	@%p12 bra 	$L__BB0_4;
	add.s32 	%r147, %r147, 1;
	setp.ne.s32 	%p13, %r147, %r92;
	@%p13 bra 	$L__BB0_3;
$L__BB0_17:
	ld.param.u64 	%rd69, [_Z10cudaConv2DPfS_S_iiiiii_param_2];
	mad.lo.s32 	%r146, %r94, %r3, %r4;
	cvta.to.global.u64 	%rd66, %rd69;
	mul.wide.s32 	%rd67, %r146, 4;
	add.s64 	%rd68, %rd66, %rd67;
	st.global.f32 	[%rd68], %f71;
$L__BB0_18:
	ret;

}
	// .globl	_Z12cudaMeanPoolPfS_iiiiii
.visible .entry _Z12cudaMeanPoolPfS_iiiiii(
	.param .u64 .ptr .align 1 _Z12cudaMeanPoolPfS_iiiiii_param_0,
	.param .u64 .ptr .align 1 _Z12cudaMeanPoolPfS_iiiiii_param_1,
	.param .u32 _Z12cudaMeanPoolPfS_iiiiii_param_2,
	.param .u32 _Z12cudaMeanPoolPfS_iiiiii_param_3,
	.param .u32 _Z12cudaMeanPoolPfS_iiiiii_param_4,
	.param .u32 _Z12cudaMeanPoolPfS_iiiiii_param_5,
	.param .u32 _Z12cudaMeanPoolPfS_iiiiii_param_6,
	.param .u32 _Z12cudaMeanPoolPfS_iiiiii_param_7
)
{
	.reg .pred 	%p<15>;
	.reg .b32 	%r<119>;
	.reg .b32 	%f<76>;
	.reg .b64 	%rd<38>;

	ld.param.u64 	%rd3, [_Z12cudaMeanPoolPfS_iiiiii_param_0];
	ld.param.u32 	%r62, [_Z12cudaMeanPoolPfS_iiiiii_param_2];
	ld.param.u32 	%r63, [_Z12cudaMeanPoolPfS_iiiiii_param_3];
	ld.param.u32 	%r64, [_Z12cudaMeanPoolPfS_iiiiii_param_4];
	ld.param.u32 	%r65, [_Z12cudaMeanPoolPfS_iiiiii_param_5];
	ld.param.u32 	%r67, [_Z12cudaMeanPoolPfS_iiiiii_param_6];
	ld.param.u32 	%r66, [_Z12cudaMeanPoolPfS_iiiiii_param_7];
	cvta.to.global.u64 	%rd1, %rd3;
	mov.u32 	%r68, %ctaid.y;
	mov.u32 	%r69, %ntid.y;
	mul.lo.s32 	%r1, %r68, %r69;
	mov.u32 	%r2, %tid.y;
	add.s32 	%r3, %r1, %r2;
	mov.u32 	%r70, %ctaid.x;
	mov.u32 	%r71, %ntid.x;
	mov.u32 	%r72, %tid.x;
	mad.lo.s32 	%r4, %r70, %r71, %r72;
	setp.ge.s32 	%p1, %r3, %r67;
	setp.ge.s32 	%p2, %r4, %r66;
	or.pred  	%p3, %p1, %p2;
	mov.f32 	%f74, 0f00000000;
	@%p3 bra 	$L__BB1_19;
	setp.lt.s32 	%p4, %r65, 1;
	@%p4 bra 	$L__BB1_18;
	setp.lt.s32 	%p5, %r64, 1;
	mul.lo.s32 	%r73, %r65, %r65;
	cvt.rn.f32.u32 	%f1, %r73;
	@%p5 bra 	$L__BB1_18;
	and.b32  	%r5, %r64, 7;
	and.b32  	%r6, %r64, 3;
	and.b32  	%r7, %r64, 2147483640;
	and.b32  	%r8, %r64, 1;
	neg.s32 	%r9, %r7;
	add.s32 	%r75, %r2, %r62;
	add.s32 	%r10, %r75, %r1;
	mul.lo.s32 	%r76, %r63, %r62;
	shl.b32 	%r11, %r76, 3;
	shl.b32 	%r77, %r62, 1;
	add.s32 	%r12, %r3, %r77;
	mad.lo.s32 	%r13, %r62, 3, %r3;
	mad.lo.s32 	%r14, %r62, 5, %r3;
	mad.lo.s32 	%r15, %r62, 6, %r3;
	mad.lo.s32 	%r16, %r62, 7, %r3;
	mov.f32 	%f74, 0f00000000;
	mov.b32 	%r105, 0;
$L__BB1_4:
	add.s32 	%r18, %r105, %r3;
	add.s32 	%r79, %r10, %r105;
	mad.lo.s32 	%r19, %r63, %r79, %r4;
	add.s32 	%r80, %r12, %r105;
	mad.lo.s32 	%r20, %r63, %r80, %r4;
	add.s32 	%r81, %r13, %r105;
	mad.lo.s32 	%r21, %r63, %r81, %r4;
	shl.b32 	%r82, %r62, 2;
	add.s32 	%r83, %r3, %r82;
	add.s32 	%r84, %r83, %r105;
	mad.lo.s32 	%r22, %r63, %r84, %r4;
	add.s32 	%r85, %r14, %r105;
	mad.lo.s32 	%r23, %r63, %r85, %r4;
	add.s32 	%r86, %r15, %r105;
	mad.lo.s32 	%r24, %r63, %r86, %r4;
	add.s32 	%r87, %r16, %r105;
	mad.lo.s32 	%r25, %r63, %r87, %r4;
	mad.lo.s32 	%r26, %r63, %r18, %r4;
	mov.b32 	%r106, 0;
$L__BB1_5:
	setp.lt.u32 	%p6, %r64, 8;
	add.s32 	%r28, %r106, %r4;
	mov.b32 	%r117, 0;
	@%p6 bra 	$L__BB1_8;
	add.s32 	%r114, %r19, %r106;
	add.s32 	%r113, %r20, %r106;
	add.s32 	%r112, %r21, %r106;
	add.s32 	%r111, %r22, %r106;
	add.s32 	%r110, %r23, %r106;
	add.s32 	%r109, %r24, %r106;
	add.s32 	%r108, %r25, %r106;
	add.s32 	%r107, %r26, %r106;
	mov.u32 	%r115, %r9;
$L__BB1_7:
	.pragma "nounroll";
	mul.wide.s32 	%rd4, %r107, 4;
	add.s64 	%rd5, %rd1, %rd4;
	ld.global.f32 	%f21, [%rd5];
	div.rn.f32 	%f22, %f21, %f1;
	add.f32 	%f23, %f74, %f22;
	mul.wide.s32 	%rd6, %r114, 4;
	add.s64 	%rd7, %rd1, %rd6;
	ld.global.f32 	%f24, [%rd7];
	div.rn.f32 	%f25, %f24, %f1;
	add.f32 	%f26, %f23, %f25;
	mul.wide.s32 	%rd8, %r113, 4;
	add.s64 	%rd9, %rd1, %rd8;
	ld.global.f32 	%f27, [%rd9];
	div.rn.f32 	%f28, %f27, %f1;
	add.f32 	%f29, %f26, %f28;
	mul.wide.s32 	%rd10, %r112, 4;
	add.s64 	%rd11, %rd1, %rd10;
	ld.global.f32 	%f30, [%rd11];
	div.rn.f32 	%f31, %f30, %f1;
	add.f32 	%f32, %f29, %f31;
	mul.wide.s32 	%rd12, %r111, 4;
	add.s64 	%rd13, %rd1, %rd12;
	ld.global.f32 	%f33, [%rd13];
	div.rn.f32 	%f34, %f33, %f1;
	add.f32 	%f35, %f32, %f34;
	mul.wide.s32 	%rd14, %r110, 4;
	add.s64 	%rd15, %rd1, %rd14;
	ld.global.f32 	%f36, [%rd15];
	div.rn.f32 	%f37, %f36, %f1;
	add.f32 	%f38, %f35, %f37;
	mul.wide.s32 	%rd16, %r109, 4;
	add.s64 	%rd17, %rd1, %rd16;
	ld.global.f32 	%f39, [%rd17];
	div.rn.f32 	%f40, %f39, %f1;
	add.f32 	%f41, %f38, %f40;
	mul.wide.s32 	%rd18, %r108, 4;
	add.s64 	%rd19, %rd1, %rd18;
	ld.global.f32 	%f42, [%rd19];
	div.rn.f32 	%f43, %f42, %f1;
	add.f32 	%f74, %f41, %f43;
	add.s32 	%r115, %r115, 8;
	add.s32 	%r114, %r114, %r11;
	add.s32 	%r113, %r113, %r11;
	add.s32 	%r112, %r112, %r11;
	add.s32 	%r111, %r111, %r11;
	add.s32 	%r110, %r110, %r11;
	add.s32 	%r109, %r109, %r11;
	add.s32 	%r108, %r108, %r11;
	add.s32 	%r107, %r107, %r11;
	setp.ne.s32 	%p7, %r115, 0;
	mov.u32 	%r117, %r7;
	@%p7 bra 	$L__BB1_7;
$L__BB1_8:
	setp.eq.s32 	%p8, %r5, 0;
	@%p8 bra 	$L__BB1_16;
	add.s32 	%r89, %r5, -1;
	setp.lt.u32 	%p9, %r89, 3;
	@%p9 bra 	$L__BB1_11;
	mad.lo.s32 	%r90, %r117, %r62, %r18;
	mad.lo.s32 	%r91, %r90, %r63, %r28;
	mul.wide.s32 	%rd20, %r91, 4;
	add.s64 	%rd21, %rd1, %rd20;
	ld.global.f32 	%f45, [%rd21];
	div.rn.f32 	%f46, %f45, %f1;
	add.f32 	%f47, %f74, %f46;
	add.s32 	%r92, %r90, %r62;
	mad.lo.s32 	%r93, %r92, %r63, %r28;
	mul.wide.s32 	%rd22, %r93, 4;
	add.s64 	%rd23, %rd1, %rd22;
	ld.global.f32 	%f48, [%rd23];
	div.rn.f32 	%f49, %f48, %f1;
	add.f32 	%f50, %f47, %f49;
	add.s32 	%r94, %r92, %r62;
	mad.lo.s32 	%r95, %r94, %r63, %r28;
	mul.wide.s32 	%rd24, %r95, 4;
	add.s64 	%rd25, %rd1, %rd24;
	ld.global.f32 	%f51, [%rd25];
	div.rn.f32 	%f52, %f51, %f1;
	add.f32 	%f53, %f50, %f52;
	add.s32 	%r96, %r94, %r62;
	mad.lo.s32 	%r97, %r96, %r63, %r28;
	mul.wide.s32 	%rd26, %r97, 4;
	add.s64 	%rd27, %rd1, %rd26;
	ld.global.f32 	%f54, [%rd27];
	div.rn.f32 	%f55, %f54, %f1;
	add.f32 	%f74, %f53, %f55;
	add.s32 	%r117, %r117, 4;
$L__BB1_11:
	setp.eq.s32 	%p10, %r6, 0;
	@%p10 bra 	$L__BB1_16;
	setp.eq.s32 	%p11, %r6, 1;
	@%p11 bra 	$L__BB1_14;
	mad.lo.s32 	%r98, %r117, %r62, %r18;
	mad.lo.s32 	%r99, %r98, %r63, %r28;
	mul.wide.s32 	%rd28, %r99, 4;
	add.s64 	%rd29, %rd1, %rd28;
	ld.global.f32 	%f57, [%rd29];
	div.rn.f32 	%f58, %f57, %f1;
	add.f32 	%f59, %f74, %f58;
	add.s32 	%r100, %r98, %r62;
	mad.lo.s32 	%r101, %r100, %r63, %r28;
	mul.wide.s32 	%rd30, %r101, 4;
	add.s64 	%rd31, %rd1, %rd30;
	ld.global.f32 	%f60, [%rd31];
	div.rn.f32 	%f61, %f60, %f1;
	add.f32 	%f74, %f59, %f61;
	add.s32 	%r117, %r117, 2;
$L__BB1_14:
	setp.eq.s32 	%p12, %r8, 0;
	@%p12 bra 	$L__BB1_16;
	mad.lo.s32 	%r102, %r117, %r62, %r18;
	mad.lo.s32 	%r103, %r102, %r63, %r28;
	mul.wide.s32 	%rd32, %r103, 4;
	add.s64 	%rd33, %rd1, %rd32;
	ld.global.f32 	%f62, [%rd33];
	div.rn.f32 	%f63, %f62, %f1;
	add.f32 	%f74, %f74, %f63;
$L__BB1_16:
	add.s32 	%r106, %r106, 1;
	setp.ne.s32 	%p13, %r106, %r65;
	@%p13 bra 	$L__BB1_5;
	add.s32 	%r105, %r105, 1;
	setp.ne.s32 	%p14, %r105, %r65;
	@%p14 bra 	$L__BB1_4;
$L__BB1_18:
	ld.param.u64 	%rd37, [_Z12cudaMeanPoolPfS_iiiiii_param_1];
	mad.lo.s32 	%r104, %r66, %r3, %r4;
	cvta.to.global.u64 	%rd34, %rd37;
	mul.wide.s32 	%rd35, %r104, 4;
	add.s64 	%rd36, %rd34, %rd35;
	st.global.f32 	[%rd36], %f74;
$L__BB1_19:
	ret;

}
	// .globl	_Z8cudaTanhPfi
.visible .entry _Z8cudaTanhPfi(
	.param .u64 .ptr .align 1 _Z8cudaTanhPfi_param_0,
	.param .u32 _Z8cudaTanhPfi_param_1
)
{
	.reg .pred 	%p<5>;
	.reg .b32 	%r<11>;
	.reg .b32 	%f<17>;
	.reg .b64 	%rd<5>;

	ld.param.u64 	%rd2, [_Z8cudaTanhPfi_param_0];
	ld.param.u32 	%r6, [_Z8cudaTanhPfi_param_1];
	mov.u32 	%r7, %ctaid.x;
	mov.u32 	%r1, %ntid.x;
	mov.u32 	%r8, %tid.x;
	mad.lo.s32 	%r10, %r7, %r1, %r8;
	setp.ge.s32 	%p1, %r10, %r6;
	@%p1 bra 	$L__BB2_3;
	mov.u32 	%r9, %nctaid.x;
	mul.lo.s32 	%r3, %r1, %r9;
	cvta.to.global.u64 	%rd1, %rd2;
$L__BB2_2:
	mul.wide.s32 	%rd3, %r10, 4;
	add.s64 	%rd4, %rd1, %rd3;
	ld.global.f32 	%f1, [%rd4];
	abs.f32 	%f2, %f1;
	mul.f32 	%f3, %f2, 0f4038AA3B;
	ex2.approx.ftz.f32 	%f4, %f3;
	add.f32 	%f5, %f4, 0f3F800000;
	rcp.approx.ftz.f32 	%f6, %f5;
	fma.rn.f32 	%f7, %f6, 0fC0000000, 0f3F800000;
	setp.ge.f32 	%p2, %f2, 0f41102CB4;
	selp.f32 	%f8, 0f3F800000, %f7, %p2;
	copysign.f32 	%f9, %f1, %f8;
	mul.f32 	%f10, %f1, %f1;
	fma.rn.f32 	%f11, %f10, 0f3C80F082, 0fBD563CAE;
	fma.rn.f32 	%f12, %f11, %f10, 0f3E085941;
	fma.rn.f32 	%f13, %f12, %f10, 0fBEAAA9ED;
	fma.rn.f32 	%f14, %f13, %f10, 0f00000000;
	fma.rn.f32 	%f15, %f14, %f1, %f1;
	setp.ge.f32 	%p3, %f2, 0f3F19999A;
	selp.f32 	%f16, %f9, %f15, %p3;
	st.global.f32 	[%rd4], %f16;
	add.s32 	%r10, %r10, %r3;
	setp.lt.s32 	%p4, %r10, %r6;
	@%p4 bra 	$L__BB2_2;
$L__BB2_3:
	ret;

}


// ===== COMPILED SASS (sm_100) =====

	.target	sm_100

	.elftype	@"ET_EXEC"


//--------------------- .note.nv.tkinfo           --------------------------
	.section	.note.nv.tkinfo,"",@"SHT_NOTE"
	.sectionflags	@"SHF_NOTE_NV_TKINFO"
	.tkinfo
        /*0018*/ 	.word	0x00000002
        /*0030*/ 	.string	""
        /*0030*/ 	.string	"ptxas"
        /*0030*/ 	.string	"Cuda compilation tools, release 13.0, V13.0.88"
        /*0030*/ 	.string	"Build cuda_13.0.r13.0/compiler.36424714_0"
        /*0030*/ 	.string	"-arch sm_100 -m 64 "



//--------------------- .note.nv.cuinfo           --------------------------
	.section	.note.nv.cuinfo,"",@"SHT_NOTE"
	.sectionflags	@"SHF_NOTE_NV_CUINFO"
        /*0018*/ 	.short	0x0002
        /*001a*/ 	.short	0x0064
        /*001c*/ 	.short	0x0082
	.zero		2


//--------------------- .nv.info                  --------------------------
	.section	.nv.info,"",@"SHT_CUDA_INFO"
	.align	4


	//----- nvinfo : EIATTR_REGCOUNT
	.align		4
        /*0000*/ 	.byte	0x04, 0x2f
        /*0002*/ 	.short	(.L_1 - .L_0)
	.align		4
.L_0:
        /*0004*/ 	.word	index@(_Z10cudaConv2DPfS_S_iiiiii)
        /*0008*/ 	.word	0x00000020


	//----- nvinfo : EIATTR_FRAME_SIZE
	.align		4
.L_1:
        /*000c*/ 	.byte	0x04, 0x11
        /*000e*/ 	.short	(.L_3 - .L_2)
	.align		4
.L_2:
        /*0010*/ 	.word	index@(_Z10cudaConv2DPfS_S_iiiiii)
        /*0014*/ 	.word	0x00000000


	//----- nvinfo : EIATTR_REGCOUNT
	.align		4
.L_3:
        /*0018*/ 	.byte	0x04, 0x2f
        /*001a*/ 	.short	(.L_5 - .L_4)
	.align		4
.L_4:
        /*001c*/ 	.word	index@(_Z12cudaMeanPoolPfS_iiiiii)
        /*0020*/ 	.word	0x0000002d


	//----- nvinfo : EIATTR_FRAME_SIZE
	.align		4
.L_5:
        /*0024*/ 	.byte	0x04, 0x11
        /*0026*/ 	.short	(.L_7 - .L_6)
	.align		4
.L_6:
        /*0028*/ 	.word	index@($__internal_0_$__cuda_sm3x_div_rn_noftz_f32_slowpath)
        /*002c*/ 	.word	0x00000000


	//----- nvinfo : EIATTR_FRAME_SIZE
	.align		4
.L_7:
        /*0030*/ 	.byte	0x04, 0x11
        /*0032*/ 	.short	(.L_9 - .L_8)
	.align		4
.L_8:
        /*0034*/ 	.word	index@(_Z12cudaMeanPoolPfS_iiiiii)
        /*0038*/ 	.word	0x00000000


	//----- nvinfo : EIATTR_REGCOUNT
	.align		4
.L_9:
        /*003c*/ 	.byte	0x04, 0x2f
        /*003e*/ 	.short	(.L_11 - .L_10)
	.align		4
.L_10:
        /*0040*/ 	.word	index@(_Z8cudaTanhPfi)
        /*0044*/ 	.word	0x00000010


	//----- nvinfo : EIATTR_FRAME_SIZE
	.align		4
.L_11:
        /*0048*/ 	.byte	0x04, 0x11
        /*004a*/ 	.short	(.L_13 - .L_12)
	.align		4
.L_12:
        /*004c*/ 	.word	index@(_Z8cudaTanhPfi)
        /*0050*/ 	.word	0x00000000


	//----- nvinfo : EIATTR_MIN_STACK_SIZE
	.align		4
.L_13:
        /*0054*/ 	.byte	0x04, 0x12
        /*0056*/ 	.short	(.L_15 - .L_14)
	.align		4
.L_14:
        /*0058*/ 	.word	index@(_Z8cudaTanhPfi)
        /*005c*/ 	.word	0x00000000


	//----- nvinfo : EIATTR_MIN_STACK_SIZE
	.align		4
.L_15:
        /*0060*/ 	.byte	0x04, 0x12
        /*0062*/ 	.short	(.L_17 - .L_16)
	.align		4
.L_16:
        /*0064*/ 	.word	index@(_Z12cudaMeanPoolPfS_iiiiii)
        /*0068*/ 	.word	0x00000000


	//----- nvinfo : EIATTR_MIN_STACK_SIZE
	.align		4
.L_17:
        /*006c*/ 	.byte	0x04, 0x12
        /*006e*/ 	.short	(.L_19 - .L_18)
	.align		4
.L_18:
        /*0070*/ 	.word	index@(_Z10cudaConv2DPfS_S_iiiiii)
        /*0074*/ 	.word	0x00000000
.L_19:


//--------------------- .nv.compat                --------------------------
	.section	.nv.compat,"",@"SHT_CUDA_COMPAT_INFO"
	.align	4
        /*0000*/ 	.byte	0x02, 0x09, 0x00, 0x00, 0x02, 0x02, 0x01, 0x00, 0x02, 0x05, 0x05, 0x00, 0x03, 0x07, 0x01, 0x01
        /*0010*/ 	.byte	0x02, 0x03, 0x00, 0x00, 0x02, 0x06, 0x01, 0x00, 0x04, 0x0b, 0x08, 0x00, 0x01, 0x00, 0x00, 0x00
        /*0020*/ 	.byte	0x00, 0x00, 0x00, 0x00


//--------------------- .nv.info._Z8cudaTanhPfi   --------------------------
	.section	.nv.info._Z8cudaTanhPfi,"",@"SHT_CUDA_INFO"
	.sectionflags	@""
	.align	4


	//----- nvinfo : EIATTR_CUDA_API_VERSION
	.align		4
        /*0000*/ 	.byte	0x04, 0x37
        /*0002*/ 	.short	(.L_21 - .L_20)
.L_20:
        /*0004*/ 	.word	0x00000082


	//----- nvinfo : EIATTR_KPARAM_INFO
	.align		4
.L_21:
        /*0008*/ 	.byte	0x04, 0x17
        /*000a*/ 	.short	(.L_23 - .L_22)
.L_22:
        /*000c*/ 	.word	0x00000000
        /*0010*/ 	.short	0x0001
        /*0012*/ 	.short	0x0008
        /*0014*/ 	.byte	0x00, 0xf0, 0x11, 0x00


	//----- nvinfo : EIATTR_KPARAM_INFO
	.align		4
.L_23:
        /*0018*/ 	.byte	0x04, 0x17
        /*001a*/ 	.short	(.L_25 - .L_24)
.L_24:
        /*001c*/ 	.word	0x00000000
        /*0020*/ 	.short	0x0000
        /*0022*/ 	.short	0x0000
        /*0024*/ 	.byte	0x00, 0xf5, 0x21, 0x00


	//----- nvinfo : EIATTR_SPARSE_MMA_MASK
	.align		4
.L_25:
        /*0028*/ 	.byte	0x03, 0x50
        /*002a*/ 	.short	0x0000


	//----- nvinfo : EIATTR_MAXREG_COUNT
	.align		4
        /*002c*/ 	.byte	0x03, 0x1b
        /*002e*/ 	.short	0x00ff


	//----- nvinfo : EIATTR_MERCURY_ISA_VERSION
	.align		4
        /*0030*/ 	.byte	0x03, 0x5f
        /*0032*/ 	.short	0x0101


	//----- nvinfo : EIATTR_VRC_CTA_INIT_COUNT
	.align		4
        /*0034*/ 	.byte	0x02, 0x4a
	.zero		1
	.zero		1


	//----- nvinfo : EIATTR_EXIT_INSTR_OFFSETS
	.align		4
        /*0038*/ 	.byte	0x04, 0x1c
        /*003a*/ 	.short	(.L_27 - .L_26)


	//   ....[0]....
.L_26:
        /*003c*/ 	.word	0x00000070


	//   ....[1]....
        /*0040*/ 	.word	0x00000240


	//----- nvinfo : EIATTR_CRS_STACK_SIZE
	.align		4
.L_27:
        /*0044*/ 	.byte	0x04, 0x1e
        /*0046*/ 	.short	(.L_29 - .L_28)
.L_28:
        /*0048*/ 	.word	0x00000000


	//----- nvinfo : EIATTR_CBANK_PARAM_SIZE
	.align		4
.L_29:
        /*004c*/ 	.byte	0x03, 0x19
        /*004e*/ 	.short	0x000c


	//----- nvinfo : EIATTR_PARAM_CBANK
	.align		4
        /*0050*/ 	.byte	0x04, 0x0a
        /*0052*/ 	.short	(.L_31 - .L_30)
	.align		4
.L_30:
        /*0054*/ 	.word	index@(.nv.constant0._Z8cudaTanhPfi)
        /*0058*/ 	.short	0x0380
        /*005a*/ 	.short	0x000c


	//----- nvinfo : EIATTR_SW_WAR
	.align		4
.L_31:
        /*005c*/ 	.byte	0x04, 0x36
        /*005e*/ 	.short	(.L_33 - .L_32)
.L_32:
        /*0060*/ 	.word	0x00000008
.L_33:


//--------------------- .nv.info._Z12cudaMeanPoolPfS_iiiiii --------------------------
	.section	.nv.info._Z12cudaMeanPoolPfS_iiiiii,"",@"SHT_CUDA_INFO"
	.sectionflags	@""
	.align	4


	//----- nvinfo : EIATTR_CUDA_API_VERSION
	.align		4
        /*0000*/ 	.byte	0x04, 0x37
        /*0002*/ 	.short	(.L_35 - .L_34)
.L_34:
        /*0004*/ 	.word	0x00000082


	//----- nvinfo : EIATTR_KPARAM_INFO
	.align		4
.L_35:
        /*0008*/ 	.byte	0x04, 0x17
        /*000a*/ 	.short	(.L_37 - .L_36)
.L_36:
        /*000c*/ 	.word	0x00000000
        /*0010*/ 	.short	0x0007
        /*0012*/ 	.short	0x0024
        /*0014*/ 	.byte	0x00, 0xf0, 0x11, 0x00


	//----- nvinfo : EIATTR_KPARAM_INFO
	.align		4
.L_37:
        /*0018*/ 	.byte	0x04, 0x17
        /*001a*/ 	.short	(.L_39 - .L_38)
.L_38:
        /*001c*/ 	.word	0x00000000
        /*0020*/ 	.short	0x0006
        /*0022*/ 	.short	0x0020
        /*0024*/ 	.byte	0x00, 0xf0, 0x11, 0x00


	//----- nvinfo : EIATTR_KPARAM_INFO
	.align		4
.L_39:
        /*0028*/ 	.byte	0x04, 0x17
        /*002a*/ 	.short	(.L_41 - .L_40)
.L_40:
        /*002c*/ 	.word	0x00000000
        /*0030*/ 	.short	0x0005
        /*0032*/ 	.short	0x001c
        /*0034*/ 	.byte	0x00, 0xf0, 0x11, 0x00


	//----- nvinfo : EIATTR_KPARAM_INFO
	.align		4
.L_41:
        /*0038*/ 	.byte	0x04, 0x17
        /*003a*/ 	.short	(.L_43 - .L_42)
.L_42:
        /*003c*/ 	.word	0x00000000
        /*0040*/ 	.short	0x0004
        /*0042*/ 	.short	0x0018
        /*0044*/ 	.byte	0x00, 0xf0, 0x11, 0x00


	//----- nvinfo : EIATTR_KPARAM_INFO
	.align		4
.L_43:
        /*0048*/ 	.byte	0x04, 0x17
        /*004a*/ 	.short	(.L_45 - .L_44)
.L_44:
        /*004c*/ 	.word	0x00000000
        /*0050*/ 	.short	0x0003
        /*0052*/ 	.short	0x0014
        /*0054*/ 	.byte	0x00, 0xf0, 0x11, 0x00


	//----- nvinfo : EIATTR_KPARAM_INFO
	.align		4
.L_45:
        /*0058*/ 	.byte	0x04, 0x17
        /*005a*/ 	.short	(.L_47 - .L_46)
.L_46:
        /*005c*/ 	.word	0x00000000
        /*0060*/ 	.short	0x0002
        /*0062*/ 	.short	0x0010
        /*0064*/ 	.byte	0x00, 0xf0, 0x11, 0x00


	//----- nvinfo : EIATTR_KPARAM_INFO
	.align		4
.L_47:
        /*0068*/ 	.byte	0x04, 0x17
        /*006a*/ 	.short	(.L_49 - .L_48)
.L_48:
        /*006c*/ 	.word	0x00000000
        /*0070*/ 	.short	0x0001
        /*0072*/ 	.short	0x0008
        /*0074*/ 	.byte	0x00, 0xf5, 0x21, 0x00


	//----- nvinfo : EIATTR_KPARAM_INFO
	.align		4
.L_49:
        /*0078*/ 	.byte	0x04, 0x17
        /*007a*/ 	.short	(.L_51 - .L_50)
.L_50:
        /*007c*/ 	.word	0x00000000
        /*0080*/ 	.short	0x0000
        /*0082*/ 	.short	0x0000
        /*0084*/ 	.byte	0x00, 0xf5, 0x21, 0x00


	//----- nvinfo : EIATTR_SPARSE_MMA_MASK
	.align		4
.L_51:
        /*0088*/ 	.byte	0x03, 0x50
        /*008a*/ 	.short	0x0000


	//----- nvinfo : EIATTR_MAXREG_COUNT
	.align		4
        /*008c*/ 	.byte	0x03, 0x1b
        /*008e*/ 	.short	0x00ff


	//----- nvinfo : EIATTR_MERCURY_ISA_VERSION
	.align		4
        /*0090*/ 	.byte	0x03, 0x5f
        /*0092*/ 	.short	0x0101


	//----- nvinfo : EIATTR_VRC_CTA_INIT_COUNT
	.align		4
        /*0094*/ 	.byte	0x02, 0x4a
	.zero		1
	.zero		1


	//----- nvinfo : EIATTR_EXIT_INSTR_OFFSETS
	.align		4
        /*0098*/ 	.byte	0x04, 0x1c
        /*009a*/ 	.short	(.L_53 - .L_52)


	//   ....[0]....
.L_52:
        /*009c*/ 	.word	0x000000d0


	//   ....[1]....
        /*00a0*/ 	.word	0x000018a0


	//----- nvinfo : EIATTR_CRS_STACK_SIZE
	.align		4
.L_53:
        /*00a4*/ 	.byte	0x04, 0x1e
        /*00a6*/ 	.short	(.L_55 - .L_54)
.L_54:
        /*00a8*/ 	.word	0x00000000


	//----- nvinfo : EIATTR_CBANK_PARAM_SIZE
	.align		4
.L_55:
        /*00ac*/ 	.byte	0x03, 0x19
        /*00ae*/ 	.short	0x0028


	//----- nvinfo : EIATTR_PARAM_CBANK
	.align		4
        /*00b0*/ 	.byte	0x04, 0x0a
        /*00b2*/ 	.short	(.L_57 - .L_56)
	.align		4
.L_56:
        /*00b4*/ 	.word	index@(.nv.constant0._Z12cudaMeanPoolPfS_iiiiii)
        /*00b8*/ 	.short	0x0380
        /*00ba*/ 	.short	0x0028


	//----- nvinfo : EIATTR_SW_WAR
	.align		4
.L_57:
        /*00bc*/ 	.byte	0x04, 0x36
        /*00be*/ 	.short	(.L_59 - .L_58)
.L_58:
        /*00c0*/ 	.word	0x00000008
.L_59:


//--------------------- .nv.info._Z10cudaConv2DPfS_S_iiiiii --------------------------
	.section	.nv.info._Z10cudaConv2DPfS_S_iiiiii,"",@"SHT_CUDA_INFO"
	.sectionflags	@""
	.align	4


	//----- nvinfo : EIATTR_CUDA_API_VERSION
	.align		4
        /*0000*/ 	.byte	0x04, 0x37
        /*0002*/ 	.short	(.L_61 - .L_60)
.L_60:
        /*0004*/ 	.word	0x00000082


	//----- nvinfo : EIATTR_KPARAM_INFO
	.align		4
.L_61:
        /*0008*/ 	.byte	0x04, 0x17
        /*000a*/ 	.short	(.L_63 - .L_62)
.L_62:
        /*000c*/ 	.word	0x00000000
        /*0010*/ 	.short	0x0008
        /*0012*/ 	.short	0x002c
        /*0014*/ 	.byte	0x00, 0xf0, 0x11, 0x00


	//----- nvinfo : EIATTR_KPARAM_INFO
	.align		4
.L_63:
        /*0018*/ 	.byte	0x04, 0x17
        /*001a*/ 	.short	(.L_65 - .L_64)
.L_64:
        /*001c*/ 	.word	0x00000000
        /*0020*/ 	.short	0x0007
        /*0022*/ 	.short	0x0028
        /*0024*/ 	.byte	0x00, 0xf0, 0x11, 0x00


	//----- nvinfo : EIATTR_KPARAM_INFO
	.align		4
.L_65:
        /*0028*/ 	.byte	0x04, 0x17
        /*002a*/ 	.short	(.L_67 - .L_66)
.L_66:
        /*002c*/ 	.word	0x00000000
        /*0030*/ 	.short	0x0006
        /*0032*/ 	.short	0x0024
        /*0034*/ 	.byte	0x00, 0xf0, 0x11, 0x00


	//----- nvinfo : EIATTR_KPARAM_INFO
	.align		4
.L_67:
        /*0038*/ 	.byte	0x04, 0x17
        /*003a*/ 	.short	(.L_69 - .L_68)
.L_68:
        /*003c*/ 	.word	0x00000000
        /*0040*/ 	.short	0x0005
        /*0042*/ 	.short	0x0020
        /*0044*/ 	.byte	0x00, 0xf0, 0x11, 0x00


	//----- nvinfo : EIATTR_KPARAM_INFO
	.align		4
.L_69:
        /*0048*/ 	.byte	0x04, 0x17
        /*004a*/ 	.short	(.L_71 - .L_70)
.L_70:
        /*004c*/ 	.word	0x00000000
        /*0050*/ 	.short	0x0004
        /*0052*/ 	.short	0x001c
        /*0054*/ 	.byte	0x00, 0xf0, 0x11, 0x00


	//----- nvinfo : EIATTR_KPARAM_INFO
	.align		4
.L_71:
        /*0058*/ 	.byte	0x04, 0x17
        /*005a*/ 	.short	(.L_73 - .L_72)
.L_72:
        /*005c*/ 	.word	0x00000000
        /*0060*/ 	.short	0x0003
        /*0062*/ 	.short	0x0018
        /*0064*/ 	.byte	0x00, 0xf0, 0x11, 0x00


	//----- nvinfo : EIATTR_KPARAM_INFO
	.align		4
.L_73:
        /*0068*/ 	.byte	0x04, 0x17
        /*006a*/ 	.short	(.L_75 - .L_74)
.L_74:
        /*006c*/ 	.word	0x00000000
        /*0070*/ 	.short	0x0002
        /*0072*/ 	.short	0x0010
        /*0074*/ 	.byte	0x00, 0xf5, 0x21, 0x00


	//----- nvinfo : EIATTR_KPARAM_INFO
	.align		4
.L_75:
        /*0078*/ 	.byte	0x04, 0x17
        /*007a*/ 	.short	(.L_77 - .L_76)
.L_76:
        /*007c*/ 	.word	0x00000000
        /*0080*/ 	.short	0x0001
        /*0082*/ 	.short	0x0008
        /*0084*/ 	.byte	0x00, 0xf5, 0x21, 0x00


	//----- nvinfo : EIATTR_KPARAM_INFO
	.align		4
.L_77:
        /*0088*/ 	.byte	0x04, 0x17
        /*008a*/ 	.short	(.L_79 - .L_78)
.L_78:
        /*008c*/ 	.word	0x00000000
        /*0090*/ 	.short	0x0000
        /*0092*/ 	.short	0x0000
        /*0094*/ 	.byte	0x00, 0xf5, 0x21, 0x00


	//----- nvinfo : EIATTR_SPARSE_MMA_MASK
	.align		4
.L_79:
        /*0098*/ 	.byte	0x03, 0x50
        /*009a*/ 	.short	0x0000


	//----- nvinfo : EIATTR_MAXREG_COUNT
	.align		4
        /*009c*/ 	.byte	0x03, 0x1b
        /*009e*/ 	.short	0x00ff


	//----- nvinfo : EIATTR_MERCURY_ISA_VERSION
	.align		4
        /*00a0*/ 	.byte	0x03, 0x5f
        /*00a2*/ 	.short	0x0101


	//----- nvinfo : EIATTR_VRC_CTA_INIT_COUNT
	.align		4
        /*00a4*/ 	.byte	0x02, 0x4a
	.zero		1
	.zero		1


	//----- nvinfo : EIATTR_EXIT_INSTR_OFFSETS
	.align		4
        /*00a8*/ 	.byte	0x04, 0x1c
        /*00aa*/ 	.short	(.L_81 - .L_80)


	//   ....[0]....
.L_80:
        /*00ac*/ 	.word	0x000000d0


	//   ....[1]....
        /*00b0*/ 	.word	0x000011c0


	//----- nvinfo : EIATTR_CBANK_PARAM_SIZE
	.align		4
.L_81:
        /*00b4*/ 	.byte	0x03, 0x19
        /*00b6*/ 	.short	0x0030


	//----- nvinfo : EIATTR_PARAM_CBANK
	.align		4
        /*00b8*/ 	.byte	0x04, 0x0a
        /*00ba*/ 	.short	(.L_83 - .L_82)
	.align		4
.L_82:
        /*00bc*/ 	.word	index@(.nv.constant0._Z10cudaConv2DPfS_S_iiiiii)
        /*00c0*/ 	.short	0x0380
        /*00c2*/ 	.short	0x0030


	//----- nvinfo : EIATTR_SW_WAR
	.align		4
.L_83:
        /*00c4*/ 	.byte	0x04, 0x36
        /*00c6*/ 	.short	(.L_85 - .L_84)
.L_84:
        /*00c8*/ 	.word	0x00000008
.L_85:


//--------------------- .nv.callgraph             --------------------------
	.section	.nv.callgraph,"",@"SHT_CUDA_CALLGRAPH"
	.align	4
	.sectionentsize	8
	.align		4
        /*0000*/ 	.word	0x00000000
	.align		4
        /*0004*/ 	.word	0xffffffff
	.align		4
        /*0008*/ 	.word	0x00000000
	.align		4
        /*000c*/ 	.word	0xfffffffe
	.align		4
        /*0010*/ 	.word	0x00000000
	.align		4
        /*0014*/ 	.word	0xfffffffd
	.align		4
        /*0018*/ 	.word	0x00000000
	.align		4
        /*001c*/ 	.word	0xfffffffc


//--------------------- .text._Z8cudaTanhPfi      --------------------------
	.section	.text._Z8cudaTanhPfi,"ax",@progbits
	.align	128
        .global         _Z8cudaTanhPfi
        .type           _Z8cudaTanhPfi,@function
        .size           _Z8cudaTanhPfi,(.L_x_61 - _Z8cudaTanhPfi)
        .other          _Z8cudaTanhPfi,@"STO_CUDA_ENTRY STV_DEFAULT"
_Z8cudaTanhPfi:
.text._Z8cudaTanhPfi:
[----:B------:R-:W-:Y:S01]  /*0000*/  LDC R1, c[0x0][0x37c] ;  /* 0x0000df00ff017b82 */ /* 0x000fe20000000800 */
[----:B------:R-:W0:Y:S07]  /*0010*/  S2R R3, SR_TID.X ;  /* 0x0000000000037919 */ /* 0x000e2e0000002100 */
[----:B------:R-:W0:Y:S01]  /*0020*/  S2UR UR4, SR_CTAID.X ;  /* 0x00000000000479c3 */ /* 0x000e220000002500 */
[----:B------:R-:W1:Y:S07]  /*0030*/  LDCU UR5, c[0x0][0x388] ;  /* 0x00007100ff0577ac */ /* 0x000e6e0008000800 */
[----:B------:R-:W0:Y:S02]  /*0040*/  LDC R6, c[0x0][0x360] ;  /* 0x0000d800ff067b82 */ /* 0x000e240000000800 */
[----:B0-----:R-:W-:-:S05]  /*0050*/  IMAD R0, R6, UR4, R3 ;  /* 0x0000000406007c24 */ /* 0x001fca000f8e0203 */
[----:B-1----:R-:W-:-:S13]  /*0060*/  ISETP.GE.AND P0, PT, R0, UR5, PT ;  /* 0x0000000500007c0c */ /* 0x002fda000bf06270 */
[----:B------:R-:W-:Y:S05]  /*0070*/  @P0 EXIT ;  /* 0x000000000000094d */ /* 0x000fea0003800000 */
[----:B------:R-:W0:Y:S01]  /*0080*/  LDC.64 R2, c[0x0][0x380] ;  /* 0x0000e000ff027b82 */ /* 0x000e220000000a00 */
[----:B------:R-:W1:Y:S01]  /*0090*/  LDCU UR4, c[0x0][0x370] ;  /* 0x00006e00ff0477ac */ /* 0x000e620008000800 */
[----:B------:R-:W-:Y:S01]  /*00a0*/  MOV R7, R0 ;  /* 0x0000000000077202 */ /* 0x000fe20000000f00 */
[----:B------:R-:W2:Y:S01]  /*00b0*/  LDCU.64 UR6, c[0x0][0x358] ;  /* 0x00006b00ff0677ac */ /* 0x000ea20008000a00 */
[----:B-1----:R-:W-:-:S07]  /*00c0*/  IMAD R6, R6, UR4, RZ ;  /* 0x0000000406067c24 */ /* 0x002fce000f8e02ff */
.L_x_0:
[----:B01----:R-:W-:-:S05]  /*00d0*/  IMAD.WIDE R4, R7, 0x4, R2 ;  /* 0x0000000407047825 */ /* 0x003fca00078e0202 */
[----:B--2---:R-:W2:Y:S01]  /*00e0*/  LDG.E R8, desc[UR6][R4.64] ;  /* 0x0000000604087981 */ /* 0x004ea2000c1e1900 */
[----:B------:R-:W-:Y:S01]  /*00f0*/  HFMA2 R12, -RZ, RZ, 1.125, -9232 ;  /* 0x3c80f082ff0c7431 */ /* 0x000fe200000001ff */
[----:B------:R-:W-:Y:S02]  /*0100*/  MOV R10, 0x3f800000 ;  /* 0x3f800000000a7802 */ /* 0x000fe40000000f00 */
[----:B------:R-:W-:Y:S01]  /*0110*/  IADD3 R7, PT, PT, R6, R7, RZ ;  /* 0x0000000706077210 */ /* 0x000fe20007ffe0ff */
[C---:B--2---:R-:W-:Y:S01]  /*0120*/  FMUL R0, |R8|.reuse, 2.8853900432586669922 ;  /* 0x4038aa3b08007820 */ /* 0x044fe20000400200 */
[C---:B------:R-:W-:Y:S01]  /*0130*/  FMUL R13, R8.reuse, R8 ;  /* 0x00000008080d7220 */ /* 0x040fe20000400000 */
[C---:B------:R-:W-:Y:S02]  /*0140*/  FSETP.GE.AND P1, PT, |R8|.reuse, 0.60000002384185791016, PT ;  /* 0x3f19999a0800780b */ /* 0x040fe40003f26200 */
[----:B------:R-:W-:Y:S01]  /*0150*/  FSETP.GE.AND P0, PT, |R8|, 9.010913848876953125, PT ;  /* 0x41102cb40800780b */ /* 0x000fe20003f06200 */
[C---:B------:R-:W-:Y:S01]  /*0160*/  FFMA R12, R13.reuse, R12, -0.052303962409496307373 ;  /* 0xbd563cae0d0c7423 */ /* 0x040fe2000000000c */
[----:B------:R-:W0:Y:S03]  /*0170*/  MUFU.EX2 R0, R0 ;  /* 0x0000000000007308 */ /* 0x000e260000000800 */
[----:B------:R-:W-:Y:S01]  /*0180*/  FFMA R12, R13, R12, 0.1331529766321182251 ;  /* 0x3e0859410d0c7423 */ /* 0x000fe2000000000c */
[----:B0-----:R-:W-:-:S03]  /*0190*/  FADD R9, R0, 1 ;  /* 0x3f80000000097421 */ /* 0x001fc60000000000 */
[----:B------:R-:W-:-:S04]  /*01a0*/  FFMA R0, R13, R12, -0.33332768082618713379 ;  /* 0xbeaaa9ed0d007423 */ /* 0x000fc8000000000c */
[----:B------:R-:W-:Y:S01]  /*01b0*/  FFMA R13, R13, R0, RZ ;  /* 0x000000000d0d7223 */ /* 0x000fe200000000ff */
[----:B------:R-:W0:Y:S02]  /*01c0*/  MUFU.RCP R9, R9 ;  /* 0x0000000900097308 */ /* 0x000e240000001000 */
[----:B0-----:R-:W-:-:S05]  /*01d0*/  FFMA R10, R9, -2, R10 ;  /* 0xc0000000090a7823 */ /* 0x001fca000000000a */
[----:B------:R-:W-:Y:S02]  /*01e0*/  FSEL R11, R10, 1, !P0 ;  /* 0x3f8000000a0b7808 */ /* 0x000fe40004000000 */
[----:B------:R-:W-:Y:S02]  /*01f0*/  ISETP.GE.AND P0, PT, R7, UR5, PT ;  /* 0x0000000507007c0c */ /* 0x000fe4000bf06270 */
[--C-:B------:R-:W-:Y:S01]  /*0200*/  LOP3.LUT R11, R11, 0x80000000, R8.reuse, 0xb8, !PT ;  /* 0x800000000b0b7812 */ /* 0x100fe200078eb808 */
[----:B------:R-:W-:-:S05]  /*0210*/  @!P1 FFMA R11, R8, R13, R8 ;  /* 0x0000000d080b9223 */ /* 0x000fca0000000008 */
[----:B------:R1:W-:Y:S05]  /*0220*/  STG.E desc[UR6][R4.64], R11 ;  /* 0x0000000b04007986 */ /* 0x0003ea000c101906 */
[----:B------:R-:W-:Y:S05]  /*0230*/  @!P0 BRA `(.L_x_0) ;  /* 0xfffffffc00a48947 */ /* 0x000fea000383ffff */
[----:B------:R-:W-:Y:S05]  /*0240*/  EXIT ;  /* 0x000000000000794d */ /* 0x000fea0003800000 */
.L_x_1:
[----:B------:R-:W-:-:S00]  /*0250*/  BRA `(.L_x_1) ;  /* 0xfffffffc00fc7947 */ /* 0x000fc0000383ffff */
[----:B------:R-:W-:-:S00]  /*0260*/  NOP ;  /* 0x0000000000007918 */ /* 0x000fc00000000000 */
        /* <DEDUP_REMOVED lines=9> */
.L_x_61:


//--------------------- .text._Z12cudaMeanPoolPfS_iiiiii --------------------------
	.section	.text._Z12cudaMeanPoolPfS_iiiiii,"ax",@progbits
	.align	128
        .global         _Z12cudaMeanPoolPfS_iiiiii
        .type           _Z12cudaMeanPoolPfS_iiiiii,@function
        .size           _Z12cudaMeanPoolPfS_iiiiii,(.L_x_60 - _Z12cudaMeanPoolPfS_iiiiii)
        .other          _Z12cudaMeanPoolPfS_iiiiii,@"STO_CUDA_ENTRY STV_DEFAULT"
_Z12cudaMeanPoolPfS_iiiiii:
.text._Z12cudaMeanPoolPfS_iiiiii:
[----:B------:R-:W-:Y:S01]  /*0000*/  LDC R1, c[0x0][0x37c] ;  /* 0x0000df00ff017b82 */ /* 0x000fe20000000800 */
[----:B------:R-:W0:Y:S07]  /*0010*/  S2R R5, SR_TID.X ;  /* 0x0000000000057919 */ /* 0x000e2e0000002100 */
[----:B------:R-:W1:Y:S01]  /*0020*/  S2UR UR7, SR_CTAID.Y ;  /* 0x00000000000779c3 */ /* 0x000e620000002600 */
[----:B------:R-:W1:Y:S01]  /*0030*/  LDCU UR4, c[0x0][0x364] ;  /* 0x00006c80ff0477ac */ /* 0x000e620008000800 */
[----:B------:R-:W2:Y:S01]  /*0040*/  S2R R3, SR_TID.Y ;  /* 0x0000000000037919 */ /* 0x000ea20000002200 */
[----:B------:R-:W3:Y:S05]  /*0050*/  LDCU.64 UR8, c[0x0][0x3a0] ;  /* 0x00007400ff0877ac */ /* 0x000eea0008000a00 */
[----:B------:R-:W0:Y:S08]  /*0060*/  S2UR UR5, SR_CTAID.X ;  /* 0x00000000000579c3 */ /* 0x000e300000002500 */
[----:B------:R-:W0:Y:S01]  /*0070*/  LDC R4, c[0x0][0x360] ;  /* 0x0000d800ff047b82 */ /* 0x000e220000000800 */
[----:B-1----:R-:W-:Y:S01]  /*0080*/  UIMAD UR7, UR7, UR4, URZ ;  /* 0x00000004070772a4 */ /* 0x002fe2000f8e02ff */
[----:B0-----:R-:W-:-:S05]  /*0090*/  IMAD R4, R4, UR5, R5 ;  /* 0x0000000504047c24 */ /* 0x001fca000f8e0205 */
[----:B--2---:R-:W-:Y:S02]  /*00a0*/  IADD3 R5, PT, PT, R3, UR7, RZ ;  /* 0x0000000703057c10 */ /* 0x004fe4000fffe0ff */
[----:B---3--:R-:W-:-:S04]  /*00b0*/  ISETP.GE.AND P0, PT, R4, UR9, PT ;  /* 0x0000000904007c0c */ /* 0x008fc8000bf06270 */
[----:B------:R-:W-:-:S13]  /*00c0*/  ISETP.GE.OR P0, PT, R5, UR8, P0 ;  /* 0x0000000805007c0c */ /* 0x000fda0008706670 */
[----:B------:R-:W-:Y:S05]  /*00d0*/  @P0 EXIT ;  /* 0x000000000000094d */ /* 0x000fea0003800000 */
[----:B------:R-:W0:Y:S01]  /*00e0*/  LDCU.64 UR4, c[0x0][0x398] ;  /* 0x00007300ff0477ac */ /* 0x000e220008000a00 */
[----:B------:R-:W-:Y:S01]  /*00f0*/  HFMA2 R27, -RZ, RZ, 0, 0 ;  /* 0x00000000ff1b7431 */ /* 0x000fe200000001ff */
[----:B------:R-:W1:Y:S01]  /*0100*/  LDCU.64 UR14, c[0x0][0x358] ;  /* 0x00006b00ff0e77ac */ /* 0x000e620008000a00 */
[----:B0-----:R-:W-:-:S04]  /*0110*/  UISETP.GE.AND UP0, UPT, UR4, 0x1, UPT ;  /* 0x000000010400788c */ /* 0x001fc8000bf06270 */
[----:B------:R-:W-:-:S09]  /*0120*/  UISETP.LT.OR UP0, UPT, UR5, 0x1, !UP0 ;  /* 0x000000010500788c */ /* 0x000fd2000c701670 */
[----:B-1----:R-:W-:Y:S05]  /*0130*/  BRA.U UP0, `(.L_x_2) ;  /* 0x0000001500c47547 */ /* 0x002fea000b800000 */
[----:B------:R-:W0:Y:S01]  /*0140*/  LDC.64 R12, c[0x0][0x390] ;  /* 0x0000e400ff0c7b82 */ /* 0x000e220000000a00 */
[----:B------:R-:W-:Y:S01]  /*0150*/  ULOP3.LUT UR11, UR4, 0x7, URZ, 0xc0, !UPT ;  /* 0x00000007040b7892 */ /* 0x000fe2000f8ec0ff */
[----:B------:R-:W-:Y:S01]  /*0160*/  MOV R27, RZ ;  /* 0x000000ff001b7202 */ /* 0x000fe20000000f00 */
[----:B------:R-:W-:Y:S02]  /*0170*/  ULOP3.LUT UR9, UR4, 0x7ffffff8, URZ, 0xc0, !UPT ;  /* 0x7ffffff804097892 */ /* 0x000fe4000f8ec0ff */
[----:B------:R-:W-:Y:S02]  /*0180*/  ULOP3.LUT UR8, UR4, 0x3, URZ, 0xc0, !UPT ;  /* 0x0000000304087892 */ /* 0x000fe4000f8ec0ff */
[----:B------:R-:W-:Y:S02]  /*0190*/  UIMAD UR4, UR5, UR5, URZ ;  /* 0x00000005050472a4 */ /* 0x000fe4000f8e02ff */
[----:B------:R-:W-:Y:S01]  /*01a0*/  UIADD3 UR10, UPT, UPT, -UR9, URZ, URZ ;  /* 0x000000ff090a7290 */ /* 0x000fe2000fffe1ff */
[C---:B0-----:R-:W-:Y:S01]  /*01b0*/  IADD3 R6, PT, PT, R12.reuse, UR7, R3 ;  /* 0x000000070c067c10 */ /* 0x041fe2000fffe003 */
[C---:B------:R-:W-:Y:S01]  /*01c0*/  IMAD R7, R12.reuse, R13, RZ ;  /* 0x0000000d0c077224 */ /* 0x040fe200078e02ff */
[C---:B------:R-:W-:Y:S01]  /*01d0*/  LEA R8, R12.reuse, R5, 0x1 ;  /* 0x000000050c087211 */ /* 0x040fe200078e08ff */
[C-C-:B------:R-:W-:Y:S01]  /*01e0*/  IMAD R9, R12.reuse, 0x3, R5.reuse ;  /* 0x000000030c097824 */ /* 0x140fe200078e0205 */
[----:B------:R-:W-:Y:S01]  /*01f0*/  I2FP.F32.U32 R3, UR4 ;  /* 0x0000000400037c45 */ /* 0x000fe20008201000 */
[C-C-:B------:R-:W-:Y:S01]  /*0200*/  IMAD R10, R12.reuse, 0x5, R5.reuse ;  /* 0x000000050c0a7824 */ /* 0x140fe200078e0205 */
[----:B------:R-:W-:Y:S01]  /*0210*/  UMOV UR4, URZ ;  /* 0x000000ff00047c82 */ /* 0x000fe20008000000 */
[----:B------:R-:W-:-:S02]  /*0220*/  IMAD R11, R12, 0x6, R5 ;  /* 0x000000060c0b7824 */ /* 0x000fc400078e0205 */
[----:B------:R-:W-:-:S07]  /*0230*/  IMAD R12, R12, 0x7, R5 ;  /* 0x000000070c0c7824 */ /* 0x000fce00078e0205 */
.L_x_39:
[----:B------:R-:W0:Y:S01]  /*0240*/  LDC.64 R20, c[0x0][0x390] ;  /* 0x0000e400ff147b82 */ /* 0x000e220000000a00 */
[----:B------:R-:W1:Y:S01]  /*0250*/  LDCU UR5, c[0x0][0x39c] ;  /* 0x00007380ff0577ac */ /* 0x000e620008000800 */
[----:B------:R-:W-:Y:S02]  /*0260*/  IADD3 R14, PT, PT, R6, UR4, RZ ;  /* 0x00000004060e7c10 */ /* 0x000fe4000fffe0ff */
[----:B------:R-:W-:Y:S02]  /*0270*/  IADD3 R15, PT, PT, R8, UR4, RZ ;  /* 0x00000004080f7c10 */ /* 0x000fe4000fffe0ff */
[----:B------:R-:W-:Y:S02]  /*0280*/  IADD3 R16, PT, PT, R9, UR4, RZ ;  /* 0x0000000409107c10 */ /* 0x000fe4000fffe0ff */
[----:B------:R-:W-:Y:S02]  /*0290*/  IADD3 R17, PT, PT, R10, UR4, RZ ;  /* 0x000000040a117c10 */ /* 0x000fe4000fffe0ff */
[----:B------:R-:W-:-:S02]  /*02a0*/  IADD3 R18, PT, PT, R11, UR4, RZ ;  /* 0x000000040b127c10 */ /* 0x000fc4000fffe0ff */
[----:B------:R-:W-:Y:S02]  /*02b0*/  IADD3 R19, PT, PT, R12, UR4, RZ ;  /* 0x000000040c137c10 */ /* 0x000fe4000fffe0ff */
[----:B------:R-:W-:Y:S02]  /*02c0*/  IADD3 R13, PT, PT, R5, UR4, RZ ;  /* 0x00000004050d7c10 */ /* 0x000fe4000fffe0ff */
[----:B0-----:R-:W-:Y:S01]  /*02d0*/  LEA R20, R20, R5, 0x2 ;  /* 0x0000000514147211 */ /* 0x001fe200078e10ff */
[-CC-:B------:R-:W-:Y:S02]  /*02e0*/  IMAD R14, R14, R21.reuse, R4.reuse ;  /* 0x000000150e0e7224 */ /* 0x180fe400078e0204 */
[-CC-:B------:R-:W-:Y:S01]  /*02f0*/  IMAD R15, R15, R21.reuse, R4.reuse ;  /* 0x000000150f0f7224 */ /* 0x180fe200078e0204 */
[----:B------:R-:W-:Y:S01]  /*0300*/  IADD3 R20, PT, PT, R20, UR4, RZ ;  /* 0x0000000414147c10 */ /* 0x000fe2000fffe0ff */
[----:B------:R-:W-:Y:S01]  /*0310*/  UIADD3 UR4, UPT, UPT, UR4, 0x1, URZ ;  /* 0x0000000104047890 */ /* 0x000fe2000fffe0ff */
[----:B------:R-:W-:-:S02]  /*0320*/  IMAD R16, R16, R21, R4 ;  /* 0x0000001510107224 */ /* 0x000fc400078e0204 */
[-CC-:B------:R-:W-:Y:S01]  /*0330*/  IMAD R17, R17, R21.reuse, R4.reuse ;  /* 0x0000001511117224 */ /* 0x180fe200078e0204 */
[----:B-1----:R-:W-:Y:S01]  /*0340*/  UISETP.NE.AND UP0, UPT, UR4, UR5, UPT ;  /* 0x000000050400728c */ /* 0x002fe2000bf05270 */
[-CC-:B------:R-:W-:Y:S02]  /*0350*/  IMAD R18, R18, R21.reuse, R4.reuse ;  /* 0x0000001512127224 */ /* 0x180fe400078e0204 */
[-CC-:B------:R-:W-:Y:S01]  /*0360*/  IMAD R19, R19, R21.reuse, R4.reuse ;  /* 0x0000001513137224 */ /* 0x180fe200078e0204 */
[----:B------:R-:W-:Y:S01]  /*0370*/  UMOV UR5, URZ ;  /* 0x000000ff00057c82 */ /* 0x000fe20008000000 */
[-CC-:B------:R-:W-:Y:S02]  /*0380*/  IMAD R20, R20, R21.reuse, R4.reuse ;  /* 0x0000001514147224 */ /* 0x180fe400078e0204 */
[----:B------:R-:W-:-:S07]  /*0390*/  IMAD R21, R13, R21, R4 ;  /* 0x000000150d157224 */ /* 0x000fce00078e0204 */
.L_x_38:
[----:B------:R-:W0:Y:S01]  /*03a0*/  LDCU UR6, c[0x0][0x398] ;  /* 0x00007300ff0677ac */ /* 0x000e220008000800 */
[----:B------:R-:W-:Y:S01]  /*03b0*/  IADD3 R22, PT, PT, R4, UR5, RZ ;  /* 0x0000000504167c10 */ /* 0x000fe2000fffe0ff */
[----:B0-----:R-:W-:-:S03]  /*03c0*/  UISETP.GE.U32.AND UP1, UPT, UR6, 0x8, UPT ;  /* 0x000000080600788c */ /* 0x001fc6000bf26070 */
[----:B------:R-:W-:-:S06]  /*03d0*/  UMOV UR6, URZ ;  /* 0x000000ff00067c82 */ /* 0x000fcc0008000000 */
[----:B------:R-:W-:Y:S05]  /*03e0*/  BRA.U !UP1, `(.L_x_3) ;  /* 0x00000009098c7547 */ /* 0x000fea000b800000 */
[----:B------:R-:W-:Y:S01]  /*03f0*/  IADD3 R24, PT, PT, R14, UR5, RZ ;  /* 0x000000050e187c10 */ /* 0x000fe2000fffe0ff */
[----:B------:R-:W-:Y:S01]  /*0400*/  UMOV UR6, UR10 ;  /* 0x0000000a00067c82 */ /* 0x000fe20008000000 */
[----:B------:R-:W-:Y:S02]  /*0410*/  IADD3 R26, PT, PT, R15, UR5, RZ ;  /* 0x000000050f1a7c10 */ /* 0x000fe4000fffe0ff */
[----:B------:R-:W-:Y:S02]  /*0420*/  IADD3 R28, PT, PT, R16, UR5, RZ ;  /* 0x00000005101c7c10 */ /* 0x000fe4000fffe0ff */
[----:B------:R-:W-:Y:S02]  /*0430*/  IADD3 R30, PT, PT, R20, UR5, RZ ;  /* 0x00000005141e7c10 */ /* 0x000fe4000fffe0ff */
[----:B------:R-:W-:Y:S02]  /*0440*/  IADD3 R32, PT, PT, R17, UR5, RZ ;  /* 0x0000000511207c10 */ /* 0x000fe4000fffe0ff */
[----:B------:R-:W-:-:S02]  /*0450*/  IADD3 R34, PT, PT, R18, UR5, RZ ;  /* 0x0000000512227c10 */ /* 0x000fc4000fffe0ff */
[----:B------:R-:W-:Y:S02]  /*0460*/  IADD3 R36, PT, PT, R19, UR5, RZ ;  /* 0x0000000513247c10 */ /* 0x000fe4000fffe0ff */
[----:B------:R-:W-:-:S07]  /*0470*/  IADD3 R38, PT, PT, R21, UR5, RZ ;  /* 0x0000000515267c10 */ /* 0x000fce000fffe0ff */
.L_x_20:
[----:B------:R-:W0:Y:S02]  /*0480*/  LDC.64 R40, c[0x0][0x380] ;  /* 0x0000e000ff287b82 */ /* 0x000e240000000a00 */
[----:B0-----:R-:W-:-:S05]  /*0490*/  IMAD.WIDE R40, R38, 0x4, R40 ;  /* 0x0000000426287825 */ /* 0x001fca00078e0228 */
[----:B------:R-:W2:Y:S01]  /*04a0*/  LDG.E R0, desc[UR14][R40.64] ;  /* 0x0000000e28007981 */ /* 0x000ea2000c1e1900 */
[----:B------:R-:W0:Y:S01]  /*04b0*/  MUFU.RCP R2, R3 ;  /* 0x0000000300027308 */ /* 0x000e220000001000 */
[----:B------:R-:W-:Y:S01]  /*04c0*/  BSSY.RECONVERGENT B2, `(.L_x_4) ;  /* 0x000000b000027945 */ /* 0x000fe20003800200 */
[----:B0-----:R-:W-:-:S04]  /*04d0*/  FFMA R23, R2, -R3, 1 ;  /* 0x3f80000002177423 */ /* 0x001fc80000000803 */
[----:B------:R-:W-:Y:S02]  /*04e0*/  FFMA R23, R2, R23, R2 ;  /* 0x0000001702177223 */ /* 0x000fe40000000002 */
[----:B--2---:R-:W0:Y:S02]  /*04f0*/  FCHK P0, R0, R3 ;  /* 0x0000000300007302 */ /* 0x004e240000000000 */
[----:B------:R-:W-:-:S04]  /*0500*/  FFMA R2, R0, R23, RZ ;  /* 0x0000001700027223 */ /* 0x000fc800000000ff */
[----:B------:R-:W-:-:S04]  /*0510*/  FFMA R25, R2, -R3, R0 ;  /* 0x8000000302197223 */ /* 0x000fc80000000000 */
[----:B------:R-:W-:Y:S01]  /*0520*/  FFMA R2, R23, R25, R2 ;  /* 0x0000001917027223 */ /* 0x000fe20000000002 */
[----:B0-----:R-:W-:Y:S06]  /*0530*/  @!P0 BRA `(.L_x_5) ;  /* 0x00000000000c8947 */ /* 0x001fec0003800000 */
[----:B------:R-:W-:-:S07]  /*0540*/  MOV R2, 0x560 ;  /* 0x0000056000027802 */ /* 0x000fce0000000f00 */
[----:B------:R-:W-:Y:S05]  /*0550*/  CALL.REL.NOINC `($__internal_0_$__cuda_sm3x_div_rn_noftz_f32_slowpath) ;  /* 0x0000001000d47944 */ /* 0x000fea0003c00000 */
[----:B------:R-:W-:-:S07]  /*0560*/  MOV R2, R0 ;  /* 0x0000000000027202 */ /* 0x000fce0000000f00 */
.L_x_5:
[----:B------:R-:W-:Y:S05]  /*0570*/  BSYNC.RECONVERGENT B2 ;  /* 0x0000000000027941 */ /* 0x000fea0003800200 */
.L_x_4:
[----:B------:R-:W0:Y:S02]  /*0580*/  LDC.64 R40, c[0x0][0x380] ;  /* 0x0000e000ff287b82 */ /* 0x000e240000000a00 */
[----:B0-----:R-:W-:-:S06]  /*0590*/  IMAD.WIDE R40, R24, 0x4, R40 ;  /* 0x0000000418287825 */ /* 0x001fcc00078e0228 */
[----:B------:R-:W2:Y:S01]  /*05a0*/  LDG.E R40, desc[UR14][R40.64] ;  /* 0x0000000e28287981 */ /* 0x000ea2000c1e1900 */
[----:B------:R-:W0:Y:S01]  /*05b0*/  MUFU.RCP R0, R3 ;  /* 0x0000000300007308 */ /* 0x000e220000001000 */
[----:B------:R-:W-:Y:S01]  /*05c0*/  BSSY.RECONVERGENT B2, `(.L_x_6) ;  /* 0x000000d000027945 */ /* 0x000fe20003800200 */
[----:B------:R-:W-:Y:S01]  /*05d0*/  FADD R27, R2, R27 ;  /* 0x0000001b021b7221 */ /* 0x000fe20000000000 */
[----:B0-----:R-:W-:-:S04]  /*05e0*/  FFMA R23, R0, -R3, 1 ;  /* 0x3f80000000177423 */ /* 0x001fc80000000803 */
[----:B------:R-:W-:Y:S01]  /*05f0*/  FFMA R0, R0, R23, R0 ;  /* 0x0000001700007223 */ /* 0x000fe20000000000 */
[----:B--2---:R-:W0:Y:S03]  /*0600*/  FCHK P0, R40, R3 ;  /* 0x0000000328007302 */ /* 0x004e260000000000 */
[----:B------:R-:W-:-:S04]  /*0610*/  FFMA R23, R0, R40, RZ ;  /* 0x0000002800177223 */ /* 0x000fc800000000ff */
[----:B------:R-:W-:-:S04]  /*0620*/  FFMA R42, R23, -R3, R40 ;  /* 0x80000003172a7223 */ /* 0x000fc80000000028 */
[----:B------:R-:W-:Y:S01]  /*0630*/  FFMA R42, R0, R42, R23 ;  /* 0x0000002a002a7223 */ /* 0x000fe20000000017 */
[----:B0-----:R-:W-:Y:S06]  /*0640*/  @!P0 BRA `(.L_x_7) ;  /* 0x0000000000108947 */ /* 0x001fec0003800000 */
[----:B------:R-:W-:Y:S02]  /*0650*/  MOV R0, R40 ;  /* 0x0000002800007202 */ /* 0x000fe40000000f00 */
[----:B------:R-:W-:-:S07]  /*0660*/  MOV R2, 0x680 ;  /* 0x0000068000027802 */ /* 0x000fce0000000f00 */
[----:B------:R-:W-:Y:S05]  /*0670*/  CALL.REL.NOINC `($__internal_0_$__cuda_sm3x_div_rn_noftz_f32_slowpath) ;  /* 0x00000010008c7944 */ /* 0x000fea0003c00000 */
[----:B------:R-:W-:-:S07]  /*0680*/  MOV R42, R0 ;  /* 0x00000000002a7202 */ /* 0x000fce0000000f00 */
.L_x_7:
[----:B------:R-:W-:Y:S05]  /*0690*/  BSYNC.RECONVERGENT B2 ;  /* 0x0000000000027941 */ /* 0x000fea0003800200 */
.L_x_6:
        /* <DEDUP_REMOVED lines=17> */
.L_x_9:
[----:B------:R-:W-:Y:S05]  /*07b0*/  BSYNC.RECONVERGENT B2 ;  /* 0x0000000000027941 */ /* 0x000fea0003800200 */
.L_x_8:
        /* <DEDUP_REMOVED lines=17> */
.L_x_11:
[----:B------:R-:W-:Y:S05]  /*08d0*/  BSYNC.RECONVERGENT B2 ;  /* 0x0000000000027941 */ /* 0x000fea0003800200 */
.L_x_10:
        /* <DEDUP_REMOVED lines=17> */
.L_x_13:
[----:B------:R-:W-:Y:S05]  /*09f0*/  BSYNC.RECONVERGENT B2 ;  /* 0x0000000000027941 */ /* 0x000fea0003800200 */
.L_x_12:
        /* <DEDUP_REMOVED lines=17> */
.L_x_15:
[----:B------:R-:W-:Y:S05]  /*0b10*/  BSYNC.RECONVERGENT B2 ;  /* 0x0000000000027941 */ /* 0x000fea0003800200 */
.L_x_14:
        /* <DEDUP_REMOVED lines=17> */
.L_x_17:
[----:B------:R-:W-:Y:S05]  /*0c30*/  BSYNC.RECONVERGENT B2 ;  /* 0x0000000000027941 */ /* 0x000fea0003800200 */
.L_x_16:
        /* <DEDUP_REMOVED lines=16> */
.L_x_19:
[----:B------:R-:W-:Y:S05]  /*0d40*/  BSYNC.RECONVERGENT B2 ;  /* 0x0000000000027941 */ /* 0x000fea0003800200 */
.L_x_18:
[----:B------:R-:W-:Y:S01]  /*0d50*/  UIADD3 UR6, UPT, UPT, UR6, 0x8, URZ ;  /* 0x0000000806067890 */ /* 0x000fe2000fffe0ff */
[----:B------:R-:W-:Y:S01]  /*0d60*/  FADD R27, R27, R0 ;  /* 0x000000001b1b7221 */ /* 0x000fe20000000000 */
[C---:B------:R-:W-:Y:S02]  /*0d70*/  LEA R24, R7.reuse, R24, 0x3 ;  /* 0x0000001807187211 */ /* 0x040fe400078e18ff */
[----:B------:R-:W-:Y:S01]  /*0d80*/  UISETP.NE.AND UP1, UPT, UR6, URZ, UPT ;  /* 0x000000ff0600728c */ /* 0x000fe2000bf25270 */
[C---:B------:R-:W-:Y:S02]  /*0d90*/  LEA R26, R7.reuse, R26, 0x3 ;  /* 0x0000001a071a7211 */ /* 0x040fe400078e18ff */
[C---:B------:R-:W-:Y:S02]  /*0da0*/  LEA R28, R7.reuse, R28, 0x3 ;  /* 0x0000001c071c7211 */ /* 0x040fe400078e18ff */
[C---:B------:R-:W-:Y:S02]  /*0db0*/  LEA R30, R7.reuse, R30, 0x3 ;  /* 0x0000001e071e7211 */ /* 0x040fe400078e18ff */
[----:B------:R-:W-:-:S02]  /*0dc0*/  LEA R32, R7, R32, 0x3 ;  /* 0x0000002007207211 */ /* 0x000fc400078e18ff */
[C---:B------:R-:W-:Y:S02]  /*0dd0*/  LEA R34, R7.reuse, R34, 0x3 ;  /* 0x0000002207227211 */ /* 0x040fe400078e18ff */
[C---:B------:R-:W-:Y:S02]  /*0de0*/  LEA R36, R7.reuse, R36, 0x3 ;  /* 0x0000002407247211 */ /* 0x040fe400078e18ff */
[----:B------:R-:W-:Y:S01]  /*0df0*/  LEA R38, R7, R38, 0x3 ;  /* 0x0000002607267211 */ /* 0x000fe200078e18ff */
[----:B------:R-:W-:Y:S06]  /*0e00*/  BRA.U UP1, `(.L_x_20) ;  /* 0xfffffff5019c7547 */ /* 0x000fec000b83ffff */
[----:B------:R-:W-:-:S05]  /*0e10*/  UMOV UR6, UR9 ;  /* 0x0000000900067c82 */ /* 0x000fca0008000000 */
.L_x_3:
[----:B------:R-:W-:-:S09]  /*0e20*/  UISETP.NE.AND UP1, UPT, UR11, URZ, UPT ;  /* 0x000000ff0b00728c */ /* 0x000fd2000bf25270 */
[----:B------:R-:W-:Y:S05]  /*0e30*/  BRA.U !UP1, `(.L_x_21) ;  /* 0x0000000909707547 */ /* 0x000fea000b800000 */
[----:B------:R-:W-:-:S04]  /*0e40*/  UIADD3 UR12, UPT, UPT, UR11, -0x1, URZ ;  /* 0xffffffff0b0c7890 */ /* 0x000fc8000fffe0ff */
[----:B------:R-:W-:-:S09]  /*0e50*/  UISETP.GE.U32.AND UP1, UPT, UR12, 0x3, UPT ;  /* 0x000000030c00788c */ /* 0x000fd2000bf26070 */
[----:B------:R-:W-:Y:S05]  /*0e60*/  BRA.U !UP1, `(.L_x_22) ;  /* 0x0000000509507547 */ /* 0x000fea000b800000 */
[----:B------:R-:W0:Y:S08]  /*0e70*/  LDC.64 R24, c[0x0][0x390] ;  /* 0x0000e400ff187b82 */ /* 0x000e300000000a00 */
[----:B------:R-:W1:Y:S01]  /*0e80*/  LDC.64 R28, c[0x0][0x380] ;  /* 0x0000e000ff1c7b82 */ /* 0x000e620000000a00 */
[----:B0-----:R-:W-:-:S04]  /*0e90*/  IMAD R24, R24, UR6, R13 ;  /* 0x0000000618187c24 */ /* 0x001fc8000f8e020d */
[----:B------:R-:W-:-:S04]  /*0ea0*/  IMAD R25, R24, R25, R22 ;  /* 0x0000001918197224 */ /* 0x000fc800078e0216 */
[----:B-1----:R-:W-:-:S06]  /*0eb0*/  IMAD.WIDE R28, R25, 0x4, R28 ;  /* 0x00000004191c7825 */ /* 0x002fcc00078e021c */
        /* <DEDUP_REMOVED lines=14> */
.L_x_24:
[----:B------:R-:W-:Y:S05]  /*0fa0*/  BSYNC.RECONVERGENT B2 ;  /* 0x0000000000027941 */ /* 0x000fea0003800200 */
.L_x_23:
[----:B------:R-:W0:Y:S01]  /*0fb0*/  LDCU.64 UR12, c[0x0][0x390] ;  /* 0x00007200ff0c77ac */ /* 0x000e220008000a00 */
[----:B------:R-:W1:Y:S01]  /*0fc0*/  LDC.64 R28, c[0x0][0x380] ;  /* 0x0000e000ff1c7b82 */ /* 0x000e620000000a00 */
[----:B0-----:R-:W-:-:S05]  /*0fd0*/  IADD3 R37, PT, PT, R24, UR12, RZ ;  /* 0x0000000c18257c10 */ /* 0x001fca000fffe0ff */
[----:B------:R-:W-:-:S04]  /*0fe0*/  IMAD R23, R37, UR13, R22 ;  /* 0x0000000d25177c24 */ /* 0x000fc8000f8e0216 */
[----:B-1----:R-:W-:-:S06]  /*0ff0*/  IMAD.WIDE R28, R23, 0x4, R28 ;  /* 0x00000004171c7825 */ /* 0x002fcc00078e021c */
        /* <DEDUP_REMOVED lines=15> */
.L_x_26:
[----:B------:R-:W-:Y:S05]  /*10f0*/  BSYNC.RECONVERGENT B2 ;  /* 0x0000000000027941 */ /* 0x000fea0003800200 */
.L_x_25:
        /* <DEDUP_REMOVED lines=20> */
.L_x_28:
[----:B------:R-:W-:Y:S05]  /*1240*/  BSYNC.RECONVERGENT B2 ;  /* 0x0000000000027941 */ /* 0x000fea0003800200 */
.L_x_27:
        /* <DEDUP_REMOVED lines=19> */
.L_x_30:
[----:B------:R-:W-:Y:S05]  /*1380*/  BSYNC.RECONVERGENT B2 ;  /* 0x0000000000027941 */ /* 0x000fea0003800200 */
.L_x_29:
[----:B------:R-:W-:Y:S01]  /*1390*/  FADD R27, R27, R0 ;  /* 0x000000001b1b7221 */ /* 0x000fe20000000000 */
[----:B------:R-:W-:-:S12]  /*13a0*/  UIADD3 UR6, UPT, UPT, UR6, 0x4, URZ ;  /* 0x0000000406067890 */ /* 0x000fd8000fffe0ff */
.L_x_22:
[----:B------:R-:W-:-:S09]  /*13b0*/  UISETP.NE.AND UP1, UPT, UR8, URZ, UPT ;  /* 0x000000ff0800728c */ /* 0x000fd2000bf25270 */
[----:B------:R-:W-:Y:S05]  /*13c0*/  BRA.U !UP1, `(.L_x_21) ;  /* 0x00000005090c7547 */ /* 0x000fea000b800000 */
[----:B------:R-:W-:-:S09]  /*13d0*/  UISETP.NE.AND UP1, UPT, UR8, 0x1, UPT ;  /* 0x000000010800788c */ /* 0x000fd2000bf25270 */
        /* <DEDUP_REMOVED lines=20> */
.L_x_33:
[----:B------:R-:W-:Y:S05]  /*1520*/  BSYNC.RECONVERGENT B2 ;  /* 0x0000000000027941 */ /* 0x000fea0003800200 */
.L_x_32:
        /* <DEDUP_REMOVED lines=19> */
.L_x_35:
[----:B------:R-:W-:Y:S05]  /*1660*/  BSYNC.RECONVERGENT B2 ;  /* 0x0000000000027941 */ /* 0x000fea0003800200 */
.L_x_34:
[----:B------:R-:W-:Y:S01]  /*1670*/  FADD R27, R27, R0 ;  /* 0x000000001b1b7221 */ /* 0x000fe20000000000 */
[----:B------:R-:W-:-:S12]  /*1680*/  UIADD3 UR6, UPT, UPT, UR6, 0x2, URZ ;  /* 0x0000000206067890 */ /* 0x000fd8000fffe0ff */
.L_x_31:
[----:B------:R-:W0:Y:S02]  /*1690*/  LDCU UR12, c[0x0][0x398] ;  /* 0x00007300ff0c77ac */ /* 0x000e240008000800 */
[----:B0-----:R-:W-:-:S09]  /*16a0*/  ULOP3.LUT UP1, URZ, UR12, 0x1, URZ, 0xc0, !UPT ;  /* 0x000000010cff7892 */ /* 0x001fd2000f82c0ff */
        /* <DEDUP_REMOVED lines=19> */
.L_x_37:
[----:B------:R-:W-:Y:S05]  /*17e0*/  BSYNC.RECONVERGENT B2 ;  /* 0x0000000000027941 */ /* 0x000fea0003800200 */
.L_x_36:
[----:B------:R-:W-:-:S07]  /*17f0*/  FADD R27, R27, R0 ;  /* 0x000000001b1b7221 */ /* 0x000fce0000000000 */
.L_x_21:
[----:B------:R-:W0:Y:S01]  /*1800*/  LDCU UR6, c[0x0][0x39c] ;  /* 0x00007380ff0677ac */ /* 0x000e220008000800 */
[----:B------:R-:W-:-:S04]  /*1810*/  UIADD3 UR5, UPT, UPT, UR5, 0x1, URZ ;  /* 0x0000000105057890 */ /* 0x000fc8000fffe0ff */
[----:B0-----:R-:W-:-:S09]  /*1820*/  UISETP.NE.AND UP1, UPT, UR5, UR6, UPT ;  /* 0x000000060500728c */ /* 0x001fd2000bf25270 */
[----:B------:R-:W-:Y:S05]  /*1830*/  BRA.U UP1, `(.L_x_38) ;  /* 0xffffffe901d87547 */ /* 0x000fea000b83ffff */
[----:B------:R-:W-:Y:S05]  /*1840*/  BRA.U UP0, `(.L_x_39) ;  /* 0xffffffe9007c7547 */ /* 0x000fea000b83ffff */
.L_x_2:
[----:B------:R-:W0:Y:S01]  /*1850*/  LDC.64 R2, c[0x0][0x388] ;  /* 0x0000e200ff027b82 */ /* 0x000e220000000a00 */
[----:B------:R-:W1:Y:S02]  /*1860*/  LDCU UR5, c[0x0][0x3a4] ;  /* 0x00007480ff0577ac */ /* 0x000e640008000800 */
[----:B-1----:R-:W-:-:S04]  /*1870*/  IMAD R5, R5, UR5, R4 ;  /* 0x0000000505057c24 */ /* 0x002fc8000f8e0204 */
[----:B0-----:R-:W-:-:S05]  /*1880*/  IMAD.WIDE R2, R5, 0x4, R2 ;  /* 0x0000000405027825 */ /* 0x001fca00078e0202 */
[----:B------:R-:W-:Y:S01]  /*1890*/  STG.E desc[UR14][R2.64], R27 ;  /* 0x0000001b02007986 */ /* 0x000fe2000c10190e */
[----:B------:R-:W-:Y:S05]  /*18a0*/  EXIT ;  /* 0x000000000000794d */ /* 0x000fea0003800000 */
        .weak           $__internal_0_$__cuda_sm3x_div_rn_noftz_f32_slowpath
        .type           $__internal_0_$__cuda_sm3x_div_rn_noftz_f32_slowpath,@function
        .size           $__internal_0_$__cuda_sm3x_div_rn_noftz_f32_slowpath,(.L_x_60 - $__internal_0_$__cuda_sm3x_div_rn_noftz_f32_slowpath)
$__internal_0_$__cuda_sm3x_div_rn_noftz_f32_slowpath:
[----:B------:R-:W-:Y:S01]  /*18b0*/  SHF.R.U32.HI R23, RZ, 0x17, R3 ;  /* 0x00000017ff177819 */ /* 0x000fe20000011603 */
[----:B------:R-:W-:Y:S01]  /*18c0*/  BSSY.RECONVERGENT B0, `(.L_x_40) ;  /* 0x0000063000007945 */ /* 0x000fe20003800200 */
[----:B------:R-:W-:Y:S02]  /*18d0*/  SHF.R.U32.HI R29, RZ, 0x17, R0 ;  /* 0x00000017ff1d7819 */ /* 0x000fe40000011600 */
[----:B------:R-:W-:Y:S02]  /*18e0*/  LOP3.LUT R23, R23, 0xff, RZ, 0xc0, !PT ;  /* 0x000000ff17177812 */ /* 0x000fe400078ec0ff */
[----:B------:R-:W-:Y:S02]  /*18f0*/  LOP3.LUT R29, R29, 0xff, RZ, 0xc0, !PT ;  /* 0x000000ff1d1d7812 */ /* 0x000fe400078ec0ff */
[----:B------:R-:W-:Y:S02]  /*1900*/  IADD3 R31, PT, PT, R23, -0x1, RZ ;  /* 0xffffffff171f7810 */ /* 0x000fe40007ffe0ff */
[----:B------:R-:W-:-:S02]  /*1910*/  IADD3 R33, PT, PT, R29, -0x1, RZ ;  /* 0xffffffff1d217810 */ /* 0x000fc40007ffe0ff */
[----:B------:R-:W-:Y:S02]  /*1920*/  ISETP.GT.U32.AND P0, PT, R31, 0xfd, PT ;  /* 0x000000fd1f00780c */ /* 0x000fe40003f04070 */
[----:B------:R-:W-:Y:S02]  /*1930*/  MOV R35, R3 ;  /* 0x0000000300237202 */ /* 0x000fe40000000f00 */
[----:B------:R-:W-:-:S13]  /*1940*/  ISETP.GT.U32.OR P0, PT, R33, 0xfd, P0 ;  /* 0x000000fd2100780c */ /* 0x000fda0000704470 */
[----:B------:R-:W-:Y:S01]  /*1950*/  @!P0 MOV R25, RZ ;  /* 0x000000ff00198202 */ /* 0x000fe20000000f00 */
[----:B------:R-:W-:Y:S06]  /*1960*/  @!P0 BRA `(.L_x_41) ;  /* 0x00000000005c8947 */ /* 0x000fec0003800000 */
[----:B------:R-:W-:Y:S02]  /*1970*/  FSETP.GTU.FTZ.AND P0, PT, |R0|, +INF , PT ;  /* 0x7f8000000000780b */ /* 0x000fe40003f1c200 */
[----:B------:R-:W-:-:S04]  /*1980*/  FSETP.GTU.FTZ.AND P1, PT, |R3|, +INF , PT ;  /* 0x7f8000000300780b */ /* 0x000fc80003f3c200 */
[----:B------:R-:W-:-:S13]  /*1990*/  PLOP3.LUT P0, PT, P0, P1, PT, 0xf8, 0x8f ;  /* 0x00000000008f781c */ /* 0x000fda0000703f70 */
[----:B------:R-:W-:Y:S05]  /*19a0*/  @P0 BRA `(.L_x_42) ;  /* 0x00000004004c0947 */ /* 0x000fea0003800000 */
[----:B------:R-:W-:-:S13]  /*19b0*/  LOP3.LUT P0, RZ, R35, 0x7fffffff, R0, 0xc8, !PT ;  /* 0x7fffffff23ff7812 */ /* 0x000fda000780c800 */
[----:B------:R-:W-:Y:S05]  /*19c0*/  @!P0 BRA `(.L_x_43) ;  /* 0x00000004003c8947 */ /* 0x000fea0003800000 */
[C---:B------:R-:W-:Y:S02]  /*19d0*/  FSETP.NEU.FTZ.AND P2, PT, |R0|.reuse, +INF , PT ;  /* 0x7f8000000000780b */ /* 0x040fe40003f5d200 */
[----:B------:R-:W-:Y:S02]  /*19e0*/  FSETP.NEU.FTZ.AND P1, PT, |R3|, +INF , PT ;  /* 0x7f8000000300780b */ /* 0x000fe40003f3d200 */
[----:B------:R-:W-:-:S11]  /*19f0*/  FSETP.NEU.FTZ.AND P0, PT, |R0|, +INF , PT ;  /* 0x7f8000000000780b */ /* 0x000fd60003f1d200 */
[----:B------:R-:W-:Y:S05]  /*1a00*/  @!P1 BRA !P2, `(.L_x_43) ;  /* 0x00000004002c9947 */ /* 0x000fea0005000000 */
[----:B------:R-:W-:-:S04]  /*1a10*/  LOP3.LUT P2, RZ, R0, 0x7fffffff, RZ, 0xc0, !PT ;  /* 0x7fffffff00ff7812 */ /* 0x000fc8000784c0ff */
[----:B------:R-:W-:-:S13]  /*1a20*/  PLOP3.LUT P1, PT, P1, P2, PT, 0x2f, 0xf2 ;  /* 0x0000000000f2781c */ /* 0x000fda0000f24577 */
[----:B------:R-:W-:Y:S05]  /*1a30*/  @P1 BRA `(.L_x_44) ;  /* 0x0000000400181947 */ /* 0x000fea0003800000 */
[----:B------:R-:W-:-:S04]  /*1a40*/  LOP3.LUT P1, RZ, R35, 0x7fffffff, RZ, 0xc0, !PT ;  /* 0x7fffffff23ff7812 */ /* 0x000fc8000782c0ff */
[----:B------:R-:W-:-:S13]  /*1a50*/  PLOP3.LUT P0, PT, P0, P1, PT, 0x2f, 0xf2 ;  /* 0x0000000000f2781c */ /* 0x000fda0000702577 */
[----:B------:R-:W-:Y:S05]  /*1a60*/  @P0 BRA `(.L_x_45) ;  /* 0x0000000400000947 */ /* 0x000fea0003800000 */
[----:B------:R-:W-:Y:S02]  /*1a70*/  ISETP.GE.AND P0, PT, R33, RZ, PT ;  /* 0x000000ff2100720c */ /* 0x000fe40003f06270 */
[----:B------:R-:W-:-:S11]  /*1a80*/  ISETP.GE.AND P1, PT, R31, RZ, PT ;  /* 0x000000ff1f00720c */ /* 0x000fd60003f26270 */
[----:B------:R-:W-:Y:S01]  /*1a90*/  @P0 MOV R25, RZ ;  /* 0x000000ff00190202 */ /* 0x000fe20000000f00 */
[----:B------:R-:W-:Y:S01]  /*1aa0*/  @!P0 FFMA R0, R0, 1.84467440737095516160e+19, RZ ;  /* 0x5f80000000008823 */ /* 0x000fe200000000ff */
[----:B------:R-:W-:Y:S01]  /*1ab0*/  @!P0 MOV R25, 0xffffffc0 ;  /* 0xffffffc000198802 */ /* 0x000fe20000000f00 */
[----:B------:R-:W-:-:S03]  /*1ac0*/  @!P1 FFMA R35, R3, 1.84467440737095516160e+19, RZ ;  /* 0x5f80000003239823 */ /* 0x000fc600000000ff */
[----:B------:R-:W-:-:S07]  /*1ad0*/  @!P1 IADD3 R25, PT, PT, R25, 0x40, RZ ;  /* 0x0000004019199810 */ /* 0x000fce0007ffe0ff */
.L_x_41:
[----:B------:R-:W-:Y:S01]  /*1ae0*/  LEA R40, R23, 0xc0800000, 0x17 ;  /* 0xc080000017287811 */ /* 0x000fe200078eb8ff */
[----:B------:R-:W-:Y:S01]  /*1af0*/  BSSY.RECONVERGENT B1, `(.L_x_46) ;  /* 0x0000036000017945 */ /* 0x000fe20003800200 */
[----:B------:R-:W-:Y:S02]  /*1b00*/  IADD3 R29, PT, PT, R29, -0x7f, RZ ;  /* 0xffffff811d1d7810 */ /* 0x000fe40007ffe0ff */
[----:B------:R-:W-:Y:S02]  /*1b10*/  IADD3 R39, PT, PT, -R40, R35, RZ ;  /* 0x0000002328277210 */ /* 0x000fe40007ffe1ff */
[C---:B------:R-:W-:Y:S01]  /*1b20*/  IADD3 R42, PT, PT, R29.reuse, 0x7f, -R23 ;  /* 0x0000007f1d2a7810 */ /* 0x040fe20007ffe817 */
[----:B------:R-:W-:Y:S01]  /*1b30*/  IMAD R0, R29, -0x800000, R0 ;  /* 0xff8000001d007824 */ /* 0x000fe200078e0200 */
[----:B------:R-:W0:Y:S01]  /*1b40*/  MUFU.RCP R31, R39 ;  /* 0x00000027001f7308 */ /* 0x000e220000001000 */
[----:B------:R-:W-:Y:S01]  /*1b50*/  FADD.FTZ R33, -R39, -RZ ;  /* 0x800000ff27217221 */ /* 0x000fe20000010100 */
[----:B------:R-:W-:-:S03]  /*1b60*/  IADD3 R25, PT, PT, R42, R25, RZ ;  /* 0x000000192a197210 */ /* 0x000fc60007ffe0ff */
[----:B0-----:R-:W-:-:S04]  /*1b70*/  FFMA R40, R31, R33, 1 ;  /* 0x3f8000001f287423 */ /* 0x001fc80000000021 */
[----:B------:R-:W-:-:S04]  /*1b80*/  FFMA R31, R31, R40, R31 ;  /* 0x000000281f1f7223 */ /* 0x000fc8000000001f */
[----:B------:R-:W-:-:S04]  /*1b90*/  FFMA R40, R0, R31, RZ ;  /* 0x0000001f00287223 */ /* 0x000fc800000000ff */
[----:B------:R-:W-:-:S04]  /*1ba0*/  FFMA R35, R33, R40, R0 ;  /* 0x0000002821237223 */ /* 0x000fc80000000000 */
[----:B------:R-:W-:-:S04]  /*1bb0*/  FFMA R40, R31, R35, R40 ;  /* 0x000000231f287223 */ /* 0x000fc80000000028 */
[----:B------:R-:W-:-:S04]  /*1bc0*/  FFMA R33, R33, R40, R0 ;  /* 0x0000002821217223 */ /* 0x000fc80000000000 */
[----:B------:R-:W-:-:S05]  /*1bd0*/  FFMA R0, R31, R33, R40 ;  /* 0x000000211f007223 */ /* 0x000fca0000000028 */
[----:B------:R-:W-:-:S04]  /*1be0*/  SHF.R.U32.HI R23, RZ, 0x17, R0 ;  /* 0x00000017ff177819 */ /* 0x000fc80000011600 */
[----:B------:R-:W-:-:S04]  /*1bf0*/  LOP3.LUT R42, R23, 0xff, RZ, 0xc0, !PT ;  /* 0x000000ff172a7812 */ /* 0x000fc800078ec0ff */
[----:B------:R-:W-:-:S04]  /*1c00*/  IADD3 R23, PT, PT, R42, R25, RZ ;  /* 0x000000192a177210 */ /* 0x000fc80007ffe0ff */
[----:B------:R-:W-:-:S04]  /*1c10*/  IADD3 R29, PT, PT, R23, -0x1, RZ ;  /* 0xffffffff171d7810 */ /* 0x000fc80007ffe0ff */
[----:B------:R-:W-:-:S13]  /*1c20*/  ISETP.GE.U32.AND P0, PT, R29, 0xfe, PT ;  /* 0x000000fe1d00780c */ /* 0x000fda0003f06070 */
[----:B------:R-:W-:Y:S05]  /*1c30*/  @!P0 BRA `(.L_x_47) ;  /* 0x0000000000808947 */ /* 0x000fea0003800000 */
[----:B------:R-:W-:-:S13]  /*1c40*/  ISETP.GT.AND P0, PT, R23, 0xfe, PT ;  /* 0x000000fe1700780c */ /* 0x000fda0003f04270 */
[----:B------:R-:W-:Y:S05]  /*1c50*/  @P0 BRA `(.L_x_48) ;  /* 0x00000000006c0947 */ /* 0x000fea0003800000 */
[----:B------:R-:W-:-:S13]  /*1c60*/  ISETP.GE.AND P0, PT, R23, 0x1, PT ;  /* 0x000000011700780c */ /* 0x000fda0003f06270 */
[----:B------:R-:W-:Y:S05]  /*1c70*/  @P0 BRA `(.L_x_49) ;  /* 0x0000000000740947 */ /* 0x000fea0003800000 */
[----:B------:R-:W-:Y:S02]  /*1c80*/  ISETP.GE.AND P0, PT, R23, -0x18, PT ;  /* 0xffffffe81700780c */ /* 0x000fe40003f06270 */
[----:B------:R-:W-:-:S11]  /*1c90*/  LOP3.LUT R0, R0, 0x80000000, RZ, 0xc0, !PT ;  /* 0x8000000000007812 */ /* 0x000fd600078ec0ff */
[----:B------:R-:W-:Y:S05]  /*1ca0*/  @!P0 BRA `(.L_x_49) ;  /* 0x0000000000688947 */ /* 0x000fea0003800000 */
[CCC-:B------:R-:W-:Y:S01]  /*1cb0*/  FFMA.RZ R25, R31.reuse, R33.reuse, R40.reuse ;  /* 0x000000211f197223 */ /* 0x1c0fe2000000c028 */
[CCC-:B------:R-:W-:Y:S01]  /*1cc0*/  FFMA.RP R29, R31.reuse, R33.reuse, R40.reuse ;  /* 0x000000211f1d7223 */ /* 0x1c0fe20000008028 */
[----:B------:R-:W-:Y:S01]  /*1cd0*/  FFMA.RM R40, R31, R33, R40 ;  /* 0x000000211f287223 */ /* 0x000fe20000004028 */
[----:B------:R-:W-:Y:S02]  /*1ce0*/  IADD3 R31, PT, PT, R23, 0x20, RZ ;  /* 0x00000020171f7810 */ /* 0x000fe40007ffe0ff */
[----:B------:R-:W-:Y:S02]  /*1cf0*/  LOP3.LUT R25, R25, 0x7fffff, RZ, 0xc0, !PT ;  /* 0x007fffff19197812 */ /* 0x000fe400078ec0ff */
[----:B------:R-:W-:Y:S02]  /*1d00*/  ISETP.NE.AND P2, PT, R23, RZ, PT ;  /* 0x000000ff1700720c */ /* 0x000fe40003f45270 */
[----:B------:R-:W-:Y:S02]  /*1d10*/  LOP3.LUT R42, R25, 0x800000, RZ, 0xfc, !PT ;  /* 0x00800000192a7812 */ /* 0x000fe400078efcff */
[----:B------:R-:W-:-:S02]  /*1d20*/  ISETP.NE.AND P1, PT, R23, RZ, PT ;  /* 0x000000ff1700720c */ /* 0x000fc40003f25270 */
[----:B------:R-:W-:Y:S02]  /*1d30*/  IADD3 R23, PT, PT, -R23, RZ, RZ ;  /* 0x000000ff17177210 */ /* 0x000fe40007ffe1ff */
[----:B------:R-:W-:Y:S02]  /*1d40*/  SHF.L.U32 R31, R42, R31, RZ ;  /* 0x0000001f2a1f7219 */ /* 0x000fe400000006ff */
[----:B------:R-:W-:Y:S02]  /*1d50*/  FSETP.NEU.FTZ.AND P0, PT, R29, R40, PT ;  /* 0x000000281d00720b */ /* 0x000fe40003f1d000 */
[----:B------:R-:W-:Y:S02]  /*1d60*/  SEL R23, R23, RZ, P2 ;  /* 0x000000ff17177207 */ /* 0x000fe40001000000 */
[----:B------:R-:W-:Y:S02]  /*1d70*/  ISETP.NE.AND P1, PT, R31, RZ, P1 ;  /* 0x000000ff1f00720c */ /* 0x000fe40000f25270 */
[----:B------:R-:W-:-:S02]  /*1d80*/  SHF.R.U32.HI R42, RZ, R23, R42 ;  /* 0x00000017ff2a7219 */ /* 0x000fc4000001162a */
[----:B------:R-:W-:Y:S02]  /*1d90*/  PLOP3.LUT P0, PT, P0, P1, PT, 0xf8, 0x8f ;  /* 0x00000000008f781c */ /* 0x000fe40000703f70 */
[----:B------:R-:W-:Y:S02]  /*1da0*/  SHF.R.U32.HI R25, RZ, 0x1, R42 ;  /* 0x00000001ff197819 */ /* 0x000fe4000001162a */
[----:B------:R-:W-:-:S04]  /*1db0*/  SEL R40, RZ, 0x1, !P0 ;  /* 0x00000001ff287807 */ /* 0x000fc80004000000 */
[----:B------:R-:W-:-:S04]  /*1dc0*/  LOP3.LUT R23, R40, 0x1, R25, 0xf8, !PT ;  /* 0x0000000128177812 */ /* 0x000fc800078ef819 */
[----:B------:R-:W-:-:S04]  /*1dd0*/  LOP3.LUT R42, R23, R42, RZ, 0xc0, !PT ;  /* 0x0000002a172a7212 */ /* 0x000fc800078ec0ff */
[----:B------:R-:W-:-:S04]  /*1de0*/  IADD3 R25, PT, PT, R25, R42, RZ ;  /* 0x0000002a19197210 */ /* 0x000fc80007ffe0ff */
[----:B------:R-:W-:Y:S01]  /*1df0*/  LOP3.LUT R0, R25, R0, RZ, 0xfc, !PT ;  /* 0x0000000019007212 */ /* 0x000fe200078efcff */
[----:B------:R-:W-:Y:S06]  /*1e00*/  BRA `(.L_x_49) ;  /* 0x0000000000107947 */ /* 0x000fec0003800000 */
.L_x_48:
[----:B------:R-:W-:-:S04]  /*1e10*/  LOP3.LUT R0, R0, 0x80000000, RZ, 0xc0, !PT ;  /* 0x8000000000007812 */ /* 0x000fc800078ec0ff */
[----:B------:R-:W-:Y:S01]  /*1e20*/  LOP3.LUT R0, R0, 0x7f800000, RZ, 0xfc, !PT ;  /* 0x7f80000000007812 */ /* 0x000fe200078efcff */
[----:B------:R-:W-:Y:S06]  /*1e30*/  BRA `(.L_x_49) ;  /* 0x0000000000047947 */ /* 0x000fec0003800000 */
.L_x_47:
[----:B------:R-:W-:-:S07]  /*1e40*/  LEA R0, R25, R0, 0x17 ;  /* 0x0000000019007211 */ /* 0x000fce00078eb8ff */
.L_x_49:
[----:B------:R-:W-:Y:S05]  /*1e50*/  BSYNC.RECONVERGENT B1 ;  /* 0x0000000000017941 */ /* 0x000fea0003800200 */
.L_x_46:
[----:B------:R-:W-:Y:S05]  /*1e60*/  BRA `(.L_x_50) ;  /* 0x0000000000207947 */ /* 0x000fea0003800000 */
.L_x_45:
[----:B------:R-:W-:-:S04]  /*1e70*/  LOP3.LUT R0, R35, 0x80000000, R0, 0x48, !PT ;  /* 0x8000000023007812 */ /* 0x000fc800078e4800 */
[----:B------:R-:W-:Y:S01]  /*1e80*/  LOP3.LUT R0, R0, 0x7f800000, RZ, 0xfc, !PT ;  /* 0x7f80000000007812 */ /* 0x000fe200078efcff */
[----:B------:R-:W-:Y:S06]  /*1e90*/  BRA `(.L_x_50) ;  /* 0x0000000000147947 */ /* 0x000fec0003800000 */
.L_x_44:
[----:B------:R-:W-:Y:S01]  /*1ea0*/  LOP3.LUT R0, R35, 0x80000000, R0, 0x48, !PT ;  /* 0x8000000023007812 */ /* 0x000fe200078e4800 */
[----:B------:R-:W-:Y:S06]  /*1eb0*/  BRA `(.L_x_50) ;  /* 0x00000000000c7947 */ /* 0x000fec0003800000 */
.L_x_43:
[----:B------:R-:W0:Y:S01]  /*1ec0*/  MUFU.RSQ R0, -QNAN ;  /* 0xffc0000000007908 */ /* 0x000e220000001400 */
[----:B------:R-:W-:Y:S05]  /*1ed0*/  BRA `(.L_x_50) ;  /* 0x0000000000047947 */ /* 0x000fea0003800000 */
.L_x_42:
[----:B------:R-:W-:-:S07]  /*1ee0*/  FADD.FTZ R0, R0, R3 ;  /* 0x0000000300007221 */ /* 0x000fce0000010000 */
.L_x_50:
[----:B------:R-:W-:Y:S05]  /*1ef0*/  BSYNC.RECONVERGENT B0 ;  /* 0x0000000000007941 */ /* 0x000fea0003800200 */
.L_x_40:
[----:B------:R-:W-:Y:S01]  /*1f00*/  HFMA2 R41, -RZ, RZ, 0, 0 ;  /* 0x00000000ff297431 */ /* 0x000fe200000001ff */
[----:B------:R-:W-:-:S04]  /*1f10*/  MOV R40, R2 ;  /* 0x0000000200287202 */ /* 0x000fc80000000f00 */
[----:B0-----:R-:W-:Y:S05]  /*1f20*/  RET.REL.NODEC R40 `(_Z12cudaMeanPoolPfS_iiiiii) ;  /* 0xffffffe028347950 */ /* 0x001fea0003c3ffff */
.L_x_51:
        /* <DEDUP_REMOVED lines=13> */
.L_x_60:


//--------------------- .text._Z10cudaConv2DPfS_S_iiiiii --------------------------
	.section	.text._Z10cudaConv2DPfS_S_iiiiii,"ax",@progbits
	.align	128
        .global         _Z10cudaConv2DPfS_S_iiiiii
        .type           _Z10cudaConv2DPfS_S_iiiiii,@function
        .size           _Z10cudaConv2DPfS_S_iiiiii,(.L_x_63 - _Z10cudaConv2DPfS_S_iiiiii)
        .other          _Z10cudaConv2DPfS_S_iiiiii,@"STO_CUDA_ENTRY STV_DEFAULT"
_Z10cudaConv2DPfS_S_iiiiii:
.text._Z10cudaConv2DPfS_S_iiiiii:
        /* <DEDUP_REMOVED lines=17> */
[----:B0-----:R-:W-:-:S04]  /*0110*/  UISETP.LT.AND UP0, UPT, UR4, UR5, UPT ;  /* 0x000000050400728c */ /* 0x001fc8000bf01270 */
[----:B------:R-:W-:-:S04]  /*0120*/  USEL UR4, UR4, UR5, UP0 ;  /* 0x0000000504047287 */ /* 0x000fc80008000000 */
[----:B------:R-:W-:-:S09]  /*0130*/  UISETP.GE.AND UP0, UPT, UR4, 0x1, UPT ;  /* 0x000000010400788c */ /* 0x000fd2000bf06270 */
[----:B-1----:R-:W-:Y:S05]  /*0140*/  BRA.U !UP0, `(.L_x_52) ;  /* 0x0000001108087547 */ /* 0x002fea000b800000 */
[----:B------:R-:W0:Y:S01]  /*0150*/  LDC.64 R6, c[0x0][0x398] ;  /* 0x0000e600ff067b82 */ /* 0x000e220000000a00 */
[----:B------:R-:W-:Y:S01]  /*0160*/  MOV R18, RZ ;  /* 0x000000ff00127202 */ /* 0x000fe20000000f00 */
[----:B------:R-:W-:Y:S02]  /*0170*/  ULOP3.LUT UR22, UR5, 0x3, URZ, 0xc0, !UPT ;  /* 0x0000000305167892 */ /* 0x000fe4000f8ec0ff */
[----:B------:R-:W-:Y:S01]  /*0180*/  ULOP3.LUT UR8, UR5, 0x7ffffff8, URZ, 0xc0, !UPT ;  /* 0x7ffffff805087892 */ /* 0x000fe2000f8ec0ff */
[----:B------:R-:W-:Y:S01]  /*0190*/  UMOV UR4, URZ ;  /* 0x000000ff00047c82 */ /* 0x000fe20008000000 */
[C---:B0-----:R-:W-:Y:S01]  /*01a0*/  IADD3 R4, PT, PT, R6.reuse, UR7, R5 ;  /* 0x0000000706047c10 */ /* 0x041fe2000fffe005 */
[----:B------:R-:W-:-:S09]  /*01b0*/  IMAD R5, R6, R7, RZ ;  /* 0x0000000706057224 */ /* 0x000fd200078e02ff */
.L_x_58:
[----:B------:R-:W0:Y:S01]  /*01c0*/  LDC R2, c[0x0][0x398] ;  /* 0x0000e600ff027b82 */ /* 0x000e220000000800 */
[----:B------:R-:W1:Y:S01]  /*01d0*/  LDCU.64 UR10, c[0x0][0x3a0] ;  /* 0x00007400ff0a77ac */ /* 0x000e620008000a00 */
[----:B------:R-:W-:Y:S01]  /*01e0*/  IADD3 R9, PT, PT, R4, UR4, RZ ;  /* 0x0000000404097c10 */ /* 0x000fe2000fffe0ff */
[----:B------:R-:W-:Y:S01]  /*01f0*/  VIADD R7, R3, UR4 ;  /* 0x0000000403077c36 */ /* 0x000fe20008000000 */
[----:B------:R-:W2:Y:S01]  /*0200*/  LDCU UR5, c[0x0][0x39c] ;  /* 0x00007380ff0577ac */ /* 0x000ea20008000800 */
[----:B-1----:R-:W-:Y:S02]  /*0210*/  UIMAD UR23, UR4, UR10, URZ ;  /* 0x0000000a041772a4 */ /* 0x002fe4000f8e02ff */
[--C-:B--2---:R-:W-:Y:S01]  /*0220*/  IMAD R6, R9, UR5, R0.reuse ;  /* 0x0000000509067c24 */ /* 0x104fe2000f8e0200 */
[CC--:B0-----:R-:W-:Y:S01]  /*0230*/  LEA R11, R2.reuse, R3.reuse, 0x1 ;  /* 0x00000003020b7211 */ /* 0x0c1fe200078e08ff */
[C-C-:B------:R-:W-:Y:S01]  /*0240*/  IMAD R13, R2.reuse, 0x3, R3.reuse ;  /* 0x00000003020d7824 */ /* 0x140fe200078e0203 */
[C---:B------:R-:W-:Y:S01]  /*0250*/  LEA R15, R2.reuse, R3, 0x2 ;  /* 0x00000003020f7211 */ /* 0x040fe200078e10ff */
[C-C-:B------:R-:W-:Y:S01]  /*0260*/  IMAD R17, R2.reuse, 0x5, R3.reuse ;  /* 0x0000000502117824 */ /* 0x140fe200078e0203 */
[----:B------:R-:W-:Y:S01]  /*0270*/  UIADD3 UR9, UPT, UPT, UR23, UR11, URZ ;  /* 0x0000000b17097290 */ /* 0x000fe2000fffe0ff */
[C-C-:B------:R-:W-:Y:S01]  /*0280*/  IMAD R19, R2.reuse, 0x6, R3.reuse ;  /* 0x0000000602137824 */ /* 0x140fe200078e0203 */
[----:B------:R-:W-:Y:S01]  /*0290*/  IADD3 R13, PT, PT, R13, UR4, RZ ;  /* 0x000000040d0d7c10 */ /* 0x000fe2000fffe0ff */
[----:B------:R-:W-:Y:S01]  /*02a0*/  IMAD R21, R2, 0x7, R3 ;  /* 0x0000000702157824 */ /* 0x000fe200078e0203 */
[----:B------:R-:W-:Y:S01]  /*02b0*/  IADD3 R17, PT, PT, R17, UR4, RZ ;  /* 0x0000000411117c10 */ /* 0x000fe2000fffe0ff */
[----:B------:R-:W-:Y:S01]  /*02c0*/  VIADD R11, R11, UR4 ;  /* 0x000000040b0b7c36 */ /* 0x000fe20008000000 */
[----:B------:R-:W-:Y:S01]  /*02d0*/  IADD3 R15, PT, PT, R15, UR4, RZ ;  /* 0x000000040f0f7c10 */ /* 0x000fe2000fffe0ff */
[--C-:B------:R-:W-:Y:S01]  /*02e0*/  IMAD R8, R7, UR5, R0.reuse ;  /* 0x0000000507087c24 */ /* 0x100fe2000f8e0200 */
[----:B------:R-:W-:Y:S01]  /*02f0*/  IADD3 R19, PT, PT, R19, UR4, RZ ;  /* 0x0000000413137c10 */ /* 0x000fe2000fffe0ff */
[--C-:B------:R-:W-:Y:S01]  /*0300*/  IMAD R10, R11, UR5, R0.reuse ;  /* 0x000000050b0a7c24 */ /* 0x100fe2000f8e0200 */
[----:B------:R-:W-:Y:S01]  /*0310*/  IADD3 R21, PT, PT, R21, UR4, RZ ;  /* 0x0000000415157c10 */ /* 0x000fe2000fffe0ff */
[----:B------:R-:W-:Y:S01]  /*0320*/  UIADD3 UR4, UPT, UPT, UR4, 0x1, URZ ;  /* 0x0000000104047890 */ /* 0x000fe2000fffe0ff */
[----:B------:R-:W-:-:S02]  /*0330*/  IMAD R11, R13, UR5, R0 ;  /* 0x000000050d0b7c24 */ /* 0x000fc4000f8e0200 */
[--C-:B------:R-:W-:Y:S01]  /*0340*/  IMAD R9, R17, UR5, R0.reuse ;  /* 0x0000000511097c24 */ /* 0x100fe2000f8e0200 */
[----:B------:R-:W-:Y:S01]  /*0350*/  UISETP.NE.AND UP0, UPT, UR4, UR10, UPT ;  /* 0x0000000a0400728c */ /* 0x000fe2000bf05270 */
[--C-:B------:R-:W-:Y:S02]  /*0360*/  IMAD R12, R15, UR5, R0.reuse ;  /* 0x000000050f0c7c24 */ /* 0x100fe4000f8e0200 */
[--C-:B------:R-:W-:Y:S02]  /*0370*/  IMAD R13, R19, UR5, R0.reuse ;  /* 0x00000005130d7c24 */ /* 0x100fe4000f8e0200 */
[----:B------:R-:W-:Y:S01]  /*0380*/  IMAD R22, R21, UR5, R0 ;  /* 0x0000000515167c24 */ /* 0x000fe2000f8e0200 */
[----:B------:R-:W-:-:S06]  /*0390*/  UMOV UR5, URZ ;  /* 0x000000ff00057c82 */ /* 0x000fcc0008000000 */
.L_x_57:
[----:B------:R-:W0:Y:S01]  /*03a0*/  LDCU UR10, c[0x0][0x3a4] ;  /* 0x00007480ff0a77ac */ /* 0x000e220008000800 */
[----:B------:R-:W-:Y:S01]  /*03b0*/  UMOV UR6, URZ ;  /* 0x000000ff00067c82 */ /* 0x000fe20008000000 */
[----:B0-----:R-:W-:-:S09]  /*03c0*/  UISETP.GE.U32.AND UP1, UPT, UR10, 0x8, UPT ;  /* 0x000000080a00788c */ /* 0x001fd2000bf26070 */
[----:B------:R-:W-:Y:S05]  /*03d0*/  BRA.U !UP1, `(.L_x_53) ;  /* 0x0000000509b07547 */ /* 0x000fea000b800000 */
[----:B------:R-:W-:Y:S01]  /*03e0*/  ULEA UR6, UR10, UR23, 0x1 ;  /* 0x000000170a067291 */ /* 0x000fe2000f8e08ff */
[----:B------:R-:W-:Y:S01]  /*03f0*/  VIADD R2, R6, UR5 ;  /* 0x0000000506027c36 */ /* 0x000fe20008000000 */
[----:B------:R-:W-:Y:S01]  /*0400*/  UIMAD UR11, UR10, 0x3, UR23 ;  /* 0x000000030a0b78a4 */ /* 0x000fe2000f8e0217 */
[----:B------:R-:W-:Y:S01]  /*0410*/  IADD3 R24, PT, PT, R10, UR5, RZ ;  /* 0x000000050a187c10 */ /* 0x000fe2000fffe0ff */
[----:B------:R-:W-:Y:S01]  /*0420*/  ULEA UR12, UR10, UR23, 0x2 ;  /* 0x000000170a0c7291 */ /* 0x000fe2000f8e10ff */
[----:B------:R-:W-:Y:S01]  /*0430*/  IADD3 R26, PT, PT, R11, UR5, RZ ;  /* 0x000000050b1a7c10 */ /* 0x000fe2000fffe0ff */
[----:B------:R-:W-:Y:S01]  /*0440*/  UIMAD UR13, UR10, 0x5, UR23 ;  /* 0x000000050a0d78a4 */ /* 0x000fe2000f8e0217 */
[----:B------:R-:W-:Y:S01]  /*0450*/  IADD3 R28, PT, PT, R12, UR5, RZ ;  /* 0x000000050c1c7c10 */ /* 0x000fe2000fffe0ff */
[----:B------:R-:W-:Y:S01]  /*0460*/  UIMAD UR14, UR10, 0x6, UR23 ;  /* 0x000000060a0e78a4 */ /* 0x000fe2000f8e0217 */
[----:B------:R-:W-:Y:S01]  /*0470*/  IADD3 R23, PT, PT, R9, UR5, RZ ;  /* 0x0000000509177c10 */ /* 0x000fe2000fffe0ff */
[----:B------:R-:W-:Y:S01]  /*0480*/  UIMAD UR15, UR10, 0x7, UR23 ;  /* 0x000000070a0f78a4 */ /* 0x000fe2000f8e0217 */
[----:B------:R-:W-:Y:S01]  /*0490*/  VIADD R25, R13, UR5 ;  /* 0x000000050d197c36 */ /* 0x000fe20008000000 */
[----:B------:R-:W-:Y:S01]  /*04a0*/  IADD3 R27, PT, PT, R22, UR5, RZ ;  /* 0x00000005161b7c10 */ /* 0x000fe2000fffe0ff */
[----:B------:R-:W-:Y:S01]  /*04b0*/  UIADD3 UR26, UPT, UPT, -UR8, URZ, URZ ;  /* 0x000000ff081a7290 */ /* 0x000fe2000fffe1ff */
[----:B------:R-:W-:Y:S01]  /*04c0*/  IADD3 R29, PT, PT, R8, UR5, RZ ;  /* 0x00000005081d7c10 */ /* 0x000fe2000fffe0ff */
[----:B------:R-:W-:-:S02]  /*04d0*/  UIADD3 UR24, UPT, UPT, UR9, UR5, URZ ;  /* 0x0000000509187290 */ /* 0x000fc4000fffe0ff */
[----:B------:R-:W-:Y:S01]  /*04e0*/  UIADD3 UR25, UPT, UPT, UR23, UR5, URZ ;  /* 0x0000000517197290 */ /* 0x000fe2000fffe0ff */
[----:B------:R-:W0:Y:S01]  /*04f0*/  LDCU.128 UR16, c[0x0][0x380] ;  /* 0x00007000ff1077ac */ /* 0x000e220008000c00 */
[----:B------:R-:W-:Y:S02]  /*0500*/  UIADD3 UR6, UPT, UPT, UR6, UR5, URZ ;  /* 0x0000000506067290 */ /* 0x000fe4000fffe0ff */
[----:B------:R-:W-:Y:S02]  /*0510*/  UIADD3 UR11, UPT, UPT, UR11, UR5, URZ ;  /* 0x000000050b0b7290 */ /* 0x000fe4000fffe0ff */
[----:B------:R-:W-:Y:S02]  /*0520*/  UIADD3 UR12, UPT, UPT, UR12, UR5, URZ ;  /* 0x000000050c0c7290 */ /* 0x000fe4000fffe0ff */
[----:B------:R-:W-:Y:S02]  /*0530*/  UIADD3 UR13, UPT, UPT, UR13, UR5, URZ ;  /* 0x000000050d0d7290 */ /* 0x000fe4000fffe0ff */
[----:B------:R-:W-:-:S02]  /*0540*/  UIADD3 UR14, UPT, UPT, UR14, UR5, URZ ;  /* 0x000000050e0e7290 */ /* 0x000fc4000fffe0ff */
[----:B------:R-:W-:-:S12]  /*0550*/  UIADD3 UR15, UPT, UPT, UR15, UR5, URZ ;  /* 0x000000050f0f7290 */ /* 0x000fd8000fffe0ff */
.L_x_54:
[----:B------:R-:W-:Y:S01]  /*0560*/  HFMA2 R16, -RZ, RZ, 0, 2.384185791015625e-07 ;  /* 0x00000004ff107431 */ /* 0x000fe200000001ff */
[----:B0-----:R-:W-:-:S06]  /*0570*/  UIMAD.WIDE.U32 UR28, UR25, 0x4, UR18 ;  /* 0x00000004191c78a5 */ /* 0x001fcc000f8e0012 */
[----:B------:R-:W-:Y:S01]  /*0580*/  MOV R14, UR28 ;  /* 0x0000001c000e7c02 */ /* 0x000fe20008000f00 */
[----:B------:R-:W-:Y:S02]  /*0590*/  IMAD.U32 R15, RZ, RZ, UR29 ;  /* 0x0000001dff0f7e24 */ /* 0x000fe4000f8e00ff */
[----:B------:R-:W-:-:S03]  /*05a0*/  IMAD.WIDE R16, R29, R16, UR16 ;  /* 0x000000101d107e25 */ /* 0x000fc6000f8e0210 */
[----:B------:R-:W2:Y:S04]  /*05b0*/  LDG.E R14, desc[UR20][R14.64] ;  /* 0x000000140e0e7981 */ /* 0x000ea8000c1e1900 */
[----:B------:R-:W2:Y:S01]  /*05c0*/  LDG.E R17, desc[UR20][R16.64] ;  /* 0x0000001410117981 */ /* 0x000ea2000c1e1900 */
[----:B------:R-:W-:Y:S01]  /*05d0*/  UIMAD.WIDE.U32 UR28, UR24, 0x4, UR18 ;  /* 0x00000004181c78a5 */ /* 0x000fe2000f8e0012 */
[----:B------:R-:W-:-:S05]  /*05e0*/  MOV R21, 0x4 ;  /* 0x0000000400157802 */ /* 0x000fca0000000f00 */
[----:B------:R-:W-:Y:S01]  /*05f0*/  IMAD.WIDE R20, R2, R21, UR16 ;  /* 0x0000001002147e25 */ /* 0x000fe2000f8e0215 */
[----:B------:R-:W-:-:S05]  /*0600*/  MOV R19, UR29 ;  /* 0x0000001d00137c02 */ /* 0x000fca0008000f00 */
[----:B------:R-:W3:Y:S01]  /*0610*/  LDG.E R21, desc[UR20][R20.64] ;  /* 0x0000001414157981 */ /* 0x000ee2000c1e1900 */
[----:B--2---:R-:W-:Y:S01]  /*0620*/  FFMA R14, R17, R14, R18 ;  /* 0x0000000e110e7223 */ /* 0x004fe20000000012 */
[----:B------:R-:W-:-:S06]  /*0630*/  MOV R18, UR28 ;  /* 0x0000001c00127c02 */ /* 0x000fcc0008000f00 */
[----:B------:R-:W3:Y:S01]  /*0640*/  LDG.E R18, desc[UR20][R18.64] ;  /* 0x0000001412127981 */ /* 0x000ee2000c1e1900 */
[----:B------:R-:W-:Y:S01]  /*0650*/  HFMA2 R17, -RZ, RZ, 0, 2.384185791015625e-07 ;  /* 0x00000004ff117431 */ /* 0x000fe200000001ff */
[----:B------:R-:W-:-:S06]  /*0660*/  UIMAD.WIDE.U32 UR28, UR6, 0x4, UR18 ;  /* 0x00000004061c78a5 */ /* 0x000fcc000f8e0012 */
[----:B------:R-:W-:Y:S01]  /*0670*/  MOV R15, UR29 ;  /* 0x0000001d000f7c02 */ /* 0x000fe20008000f00 */
[----:B------:R-:W-:-:S06]  /*0680*/  IMAD.WIDE R16, R24, R17, UR16 ;  /* 0x0000001018107e25 */ /* 0x000fcc000f8e0211 */
[----:B------:R-:W2:Y:S01]  /*0690*/  LDG.E R17, desc[UR20][R16.64] ;  /* 0x0000001410117981 */ /* 0x000ea2000c1e1900 */
[----:B---3--:R-:W-:Y:S01]  /*06a0*/  FFMA R18, R21, R18, R14 ;  /* 0x0000001215127223 */ /* 0x008fe2000000000e */
[----:B------:R-:W-:-:S06]  /*06b0*/  IMAD.U32 R14, RZ, RZ, UR28 ;  /* 0x0000001cff0e7e24 */ /* 0x000fcc000f8e00ff */
        /* <DEDUP_REMOVED lines=9> */
[----:B------:R-:W-:Y:S01]  /*0750*/  UIMAD.WIDE.U32 UR28, UR12, 0x4, UR18 ;  /* 0x000000040c1c78a5 */ /* 0x000fe2000f8e0012 */
[----:B------:R-:W-:-:S04]  /*0760*/  IMAD.MOV.U32 R17, RZ, RZ, 0x4 ;  /* 0x00000004ff117424 */ /* 0x000fc800078e00ff */
[----:B------:R-:W-:Y:S01]  /*0770*/  IMAD.WIDE R16, R28, R17, UR16 ;  /* 0x000000101c107e25 */ /* 0x000fe2000f8e0211 */
[----:B------:R-:W-:-:S05]  /*0780*/  MOV R15, UR29 ;  /* 0x0000001d000f7c02 */ /* 0x000fca0008000f00 */
[----:B------:R-:W2:Y:S01]  /*0790*/  LDG.E R17, desc[UR20][R16.64] ;  /* 0x0000001410117981 */ /* 0x000ea2000c1e1900 */
[----:B---3--:R-:W-:Y:S01]  /*07a0*/  FFMA R18, R21, R18, R14 ;  /* 0x0000001215127223 */ /* 0x008fe2000000000e */
[----:B------:R-:W-:-:S06]  /*07b0*/  MOV R14, UR28 ;  /* 0x0000001c000e7c02 */ /* 0x000fcc0008000f00 */
[----:B------:R-:W2:Y:S01]  /*07c0*/  LDG.E R14, desc[UR20][R14.64] ;  /* 0x000000140e0e7981 */ /* 0x000ea2000c1e1900 */
[----:B------:R-:W-:Y:S01]  /*07d0*/  HFMA2 R20, -RZ, RZ, 0, 2.384185791015625e-07 ;  /* 0x00000004ff147431 */ /* 0x000fe200000001ff */
[----:B------:R-:W-:-:S06]  /*07e0*/  UIMAD.WIDE.U32 UR28, UR13, 0x4, UR18 ;  /* 0x000000040d1c78a5 */ /* 0x000fcc000f8e0012 */
[----:B------:R-:W-:Y:S02]  /*07f0*/  IMAD.U32 R19, RZ, RZ, UR29 ;  /* 0x0000001dff137e24 */ /* 0x000fe4000f8e00ff */
[----:B------:R-:W-:-:S06]  /*0800*/  IMAD.WIDE R20, R23, R20, UR16 ;  /* 0x0000001017147e25 */ /* 0x000fcc000f8e0214 */
[----:B------:R-:W3:Y:S01]  /*0810*/  LDG.E R21, desc[UR20][R20.64] ;  /* 0x0000001414157981 */ /* 0x000ee2000c1e1900 */
[----:B--2---:R-:W-:Y:S01]  /*0820*/  FFMA R14, R17, R14, R18 ;  /* 0x0000000e110e7223 */ /* 0x004fe20000000012 */
[----:B------:R-:W-:-:S06]  /*0830*/  MOV R18, UR28 ;  /* 0x0000001c00127c02 */ /* 0x000fcc0008000f00 */
[----:B------:R-:W3:Y:S01]  /*0840*/  LDG.E R18, desc[UR20][R18.64] ;  /* 0x0000001412127981 */ /* 0x000ee2000c1e1900 */
[----:B------:R-:W-:Y:S01]  /*0850*/  UIMAD.WIDE.U32 UR28, UR14, 0x4, UR18 ;  /* 0x000000040e1c78a5 */ /* 0x000fe2000f8e0012 */
[----:B------:R-:W-:-:S05]  /*0860*/  MOV R16, 0x4 ;  /* 0x0000000400107802 */ /* 0x000fca0000000f00 */
[----:B------:R-:W-:Y:S01]  /*0870*/  MOV R17, UR29 ;  /* 0x0000001d00117c02 */ /* 0x000fe20008000f00 */
[----:B---3--:R-:W-:Y:S01]  /*0880*/  FFMA R18, R21, R18, R14 ;  /* 0x0000001215127223 */ /* 0x008fe2000000000e */
[----:B------:R-:W-:Y:S01]  /*0890*/  IMAD.WIDE R14, R25, R16, UR16 ;  /* 0x00000010190e7e25 */ /* 0x000fe2000f8e0210 */
[----:B------:R-:W-:-:S05]  /*08a0*/  MOV R16, UR28 ;  /* 0x0000001c00107c02 */ /* 0x000fca0008000f00 */
[----:B------:R0:W2:Y:S04]  /*08b0*/  LDG.E R15, desc[UR20][R14.64] ;  /* 0x000000140e0f7981 */ /* 0x0000a8000c1e1900 */
[----:B------:R-:W2:Y:S01]  /*08c0*/  LDG.E R16, desc[UR20][R16.64] ;  /* 0x0000001410107981 */ /* 0x000ea2000c1e1900 */
[----:B------:R-:W-:Y:S01]  /*08d0*/  UIMAD.WIDE.U32 UR28, UR15, 0x4, UR18 ;  /* 0x000000040f1c78a5 */ /* 0x000fe2000f8e0012 */
[----:B0-----:R-:W-:-:S05]  /*08e0*/  HFMA2 R14, -RZ, RZ, 0, 2.384185791015625e-07 ;  /* 0x00000004ff0e7431 */ /* 0x001fca00000001ff */
[----:B------:R-:W-:Y:S01]  /*08f0*/  IMAD.U32 R20, RZ, RZ, UR28 ;  /* 0x0000001cff147e24 */ /* 0x000fe2000f8e00ff */
[----:B------:R-:W-:-:S05]  /*0900*/  MOV R21, UR29 ;  /* 0x0000001d00157c02 */ /* 0x000fca0008000f00 */
[----:B------:R-:W3:Y:S01]  /*0910*/  LDG.E R20, desc[UR20][R20.64] ;  /* 0x0000001414147981 */ /* 0x000ee2000c1e1900 */
[----:B--2---:R-:W-:Y:S01]  /*0920*/  FFMA R15, R15, R16, R18 ;  /* 0x000000100f0f7223 */ /* 0x004fe20000000012 */
[----:B------:R-:W-:-:S06]  /*0930*/  IMAD.WIDE R18, R27, R14, UR16 ;  /* 0x000000101b127e25 */ /* 0x000fcc000f8e020e */
[----:B------:R-:W3:Y:S01]  /*0940*/  LDG.E R18, desc[UR20][R18.64] ;  /* 0x0000001412127981 */ /* 0x000ee2000c1e1900 */
[----:B------:R-:W-:-:S04]  /*0950*/  UIADD3 UR26, UPT, UPT, UR26, 0x8, URZ ;  /* 0x000000081a1a7890 */ /* 0x000fc8000fffe0ff */
[----:B------:R-:W-:Y:S01]  /*0960*/  UISETP.NE.AND UP1, UPT, UR26, URZ, UPT ;  /* 0x000000ff1a00728c */ /* 0x000fe2000bf25270 */
[C---:B------:R-:W-:Y:S01]  /*0970*/  LEA R2, R5.reuse, R2, 0x3 ;  /* 0x0000000205027211 */ /* 0x040fe200078e18ff */
[C---:B------:R-:W-:Y:S01]  /*0980*/  IMAD R28, R5.reuse, 0x8, R28 ;  /* 0x00000008051c7824 */ /* 0x040fe200078e021c */
[C---:B------:R-:W-:Y:S02]  /*0990*/  LEA R24, R5.reuse, R24, 0x3 ;  /* 0x0000001805187211 */ /* 0x040fe400078e18ff */
[C---:B------:R-:W-:Y:S02]  /*09a0*/  LEA R26, R5.reuse, R26, 0x3 ;  /* 0x0000001a051a7211 */ /* 0x040fe400078e18ff */
[C---:B------:R-:W-:Y:S02]  /*09b0*/  LEA R23, R5.reuse, R23, 0x3 ;  /* 0x0000001705177211 */ /* 0x040fe400078e18ff */
[C---:B------:R-:W-:Y:S02]  /*09c0*/  LEA R25, R5.reuse, R25, 0x3 ;  /* 0x0000001905197211 */ /* 0x040fe400078e18ff */
[----:B------:R-:W-:-:S02]  /*09d0*/  LEA R27, R5, R27, 0x3 ;  /* 0x0000001b051b7211 */ /* 0x000fc400078e18ff */
[----:B------:R-:W-:Y:S01]  /*09e0*/  LEA R29, R5, R29, 0x3 ;  /* 0x0000001d051d7211 */ /* 0x000fe200078e18ff */
[----:B------:R-:W-:Y:S02]  /*09f0*/  ULEA UR24, UR10, UR24, 0x3 ;  /* 0x000000180a187291 */ /* 0x000fe4000f8e18ff */
[----:B------:R-:W-:Y:S02]  /*0a00*/  ULEA UR6, UR10, UR6, 0x3 ;  /* 0x000000060a067291 */ /* 0x000fe4000f8e18ff */
[----:B------:R-:W-:Y:S02]  /*0a10*/  ULEA UR11, UR10, UR11, 0x3 ;  /* 0x0000000b0a0b7291 */ /* 0x000fe4000f8e18ff */
[----:B------:R-:W-:Y:S02]  /*0a20*/  ULEA UR12, UR10, UR12, 0x3 ;  /* 0x0000000c0a0c7291 */ /* 0x000fe4000f8e18ff */
[----:B------:R-:W-:Y:S02]  /*0a30*/  ULEA UR13, UR10, UR13, 0x3 ;  /* 0x0000000d0a0d7291 */ /* 0x000fe4000f8e18ff */
[----:B------:R-:W-:-:S02]  /*0a40*/  ULEA UR14, UR10, UR14, 0x3 ;  /* 0x0000000e0a0e7291 */ /* 0x000fc4000f8e18ff */
[----:B------:R-:W-:Y:S02]  /*0a50*/  ULEA UR15, UR10, UR15, 0x3 ;  /* 0x0000000f0a0f7291 */ /* 0x000fe4000f8e18ff */
[----:B------:R-:W-:Y:S01]  /*0a60*/  ULEA UR25, UR10, UR25, 0x3 ;  /* 0x000000190a197291 */ /* 0x000fe2000f8e18ff */
[----:B---3--:R-:W-:Y:S01]  /*0a70*/  FFMA R18, R18, R20, R15 ;  /* 0x0000001412127223 */ /* 0x008fe2000000000f */
[----:B------:R-:W-:Y:S10]  /*0a80*/  BRA.U UP1, `(.L_x_54) ;  /* 0xfffffff901b47547 */ /* 0x000ff4000b83ffff */
[----:B------:R-:W-:-:S05]  /*0a90*/  UMOV UR6, UR8 ;  /* 0x0000000800067c82 */ /* 0x000fca0008000000 */
.L_x_53:
[----:B------:R-:W0:Y:S02]  /*0aa0*/  LDCU UR11, c[0x0][0x3a4] ;  /* 0x00007480ff0b77ac */ /* 0x000e240008000800 */
[----:B0-----:R-:W-:-:S04]  /*0ab0*/  ULOP3.LUT UR11, UR11, 0x7, URZ, 0xc0, !UPT ;  /* 0x000000070b0b7892 */ /* 0x001fc8000f8ec0ff */
[----:B------:R-:W-:-:S09]  /*0ac0*/  UISETP.NE.AND UP1, UPT, UR11, URZ, UPT ;  /* 0x000000ff0b00728c */ /* 0x000fd2000bf25270 */
[----:B------:R-:W-:Y:S05]  /*0ad0*/  BRA.U !UP1, `(.L_x_55) ;  /* 0x0000000509907547 */ /* 0x000fea000b800000 */
[----:B------:R-:W-:Y:S01]  /*0ae0*/  UIADD3 UR11, UPT, UPT, UR11, -0x1, URZ ;  /* 0xffffffff0b0b7890 */ /* 0x000fe2000fffe0ff */
[----:B------:R-:W-:Y:S01]  /*0af0*/  VIADD R2, R0, UR5 ;  /* 0x0000000500027c36 */ /* 0x000fe20008000000 */
[----:B------:R-:W-:Y:S02]  /*0b00*/  UISETP.NE.AND UP2, UPT, UR22, URZ, UPT ;  /* 0x000000ff1600728c */ /* 0x000fe4000bf45270 */
[----:B------:R-:W-:Y:S02]  /*0b10*/  UISETP.GE.U32.AND UP1, UPT, UR11, 0x3, UPT ;  /* 0x000000030b00788c */ /* 0x000fe4000bf26070 */
[----:B------:R-:W-:-:S07]  /*0b20*/  UIADD3 UR16, UPT, UPT, UR23, UR5, URZ ;  /* 0x0000000517107290 */ /* 0x000fce000fffe0ff */
[----:B------:R-:W-:Y:S05]  /*0b30*/  BRA.U !UP1, `(.L_x_56) ;  /* 0x0000000109c07547 */ /* 0x000fea000b800000 */
[----:B------:R-:W0:Y:S01]  /*0b40*/  LDCU.64 UR28, c[0x0][0x398] ;  /* 0x00007300ff1c77ac */ /* 0x000e220008000a00 */
[----:B------:R-:W-:Y:S01]  /*0b50*/  MOV R21, 0x4 ;  /* 0x0000000400157802 */ /* 0x000fe20000000f00 */
[----:B------:R-:W-:Y:S01]  /*0b60*/  HFMA2 R25, -RZ, RZ, 0, 2.384185791015625e-07 ;  /* 0x00000004ff197431 */ /* 0x000fe200000001ff */
[----:B------:R-:W1:Y:S01]  /*0b70*/  LDCU.128 UR24, c[0x0][0x380] ;  /* 0x00007000ff1877ac */ /* 0x000e620008000c00 */
[----:B------:R-:W-:Y:S01]  /*0b80*/  UIMAD UR11, UR6, UR10, UR16 ;  /* 0x0000000a060b72a4 */ /* 0x000fe2000f8e0210 */
[----:B0-----:R-:W-:-:S03]  /*0b90*/  MOV R14, UR28 ;  /* 0x0000001c000e7c02 */ /* 0x001fc60008000f00 */
[----:B-1----:R-:W-:Y:S02]  /*0ba0*/  UIMAD.WIDE.U32 UR12, UR11, 0x4, UR26 ;  /* 0x000000040b0c78a5 */ /* 0x002fe4000f8e001a */
[----:B------:R-:W-:Y:S01]  /*0bb0*/  IMAD R17, R14, UR6, R7 ;  /* 0x000000060e117c24 */ /* 0x000fe2000f8e0207 */
[----:B------:R-:W-:-:S03]  /*0bc0*/  UIADD3 UR11, UPT, UPT, UR11, UR10, URZ ;  /* 0x0000000a0b0b7290 */ /* 0x000fc6000fffe0ff */
[C---:B------:R-:W-:Y:S01]  /*0bd0*/  IMAD R20, R17.reuse, UR29, R2 ;  /* 0x0000001d11147c24 */ /* 0x040fe2000f8e0202 */
[----:B------:R-:W-:Y:S01]  /*0be0*/  IADD3 R27, PT, PT, R17, UR28, RZ ;  /* 0x0000001c111b7c10 */ /* 0x000fe2000fffe0ff */
[----:B------:R-:W-:Y:S01]  /*0bf0*/  IMAD.U32 R15, RZ, RZ, UR13 ;  /* 0x0000000dff0f7e24 */ /* 0x000fe2000f8e00ff */
[----:B------:R-:W-:Y:S01]  /*0c00*/  MOV R29, 0x4 ;  /* 0x00000004001d7802 */ /* 0x000fe20000000f00 */
[----:B------:R-:W-:Y:S01]  /*0c10*/  IMAD.WIDE R20, R20, R21, UR24 ;  /* 0x0000001814147e25 */ /* 0x000fe2000f8e0215 */
[----:B------:R-:W-:-:S03]  /*0c20*/  MOV R14, UR12 ;  /* 0x0000000c000e7c02 */ /* 0x000fc60008000f00 */
[C-C-:B------:R-:W-:Y:S01]  /*0c30*/  IMAD R24, R27.reuse, UR29, R2.reuse ;  /* 0x0000001d1b187c24 */ /* 0x140fe2000f8e0202 */
[----:B------:R-:W-:Y:S01]  /*0c40*/  IADD3 R27, PT, PT, R27, UR28, RZ ;  /* 0x0000001c1b1b7c10 */ /* 0x000fe2000fffe0ff */
[----:B------:R-:W-:Y:S01]  /*0c50*/  UIADD3 UR14, UPT, UPT, UR11, UR10, URZ ;  /* 0x0000000a0b0e7290 */ /* 0x000fe2000fffe0ff */
[----:B------:R0:W2:Y:S01]  /*0c60*/  LDG.E R23, desc[UR20][R20.64] ;  /* 0x0000001414177981 */ /* 0x0000a2000c1e1900 */
[----:B------:R-:W-:Y:S02]  /*0c70*/  UIMAD.WIDE.U32 UR12, UR11, 0x4, UR26 ;  /* 0x000000040b0c78a5 */ /* 0x000fe4000f8e001a */
[C---:B------:R-:W-:Y:S01]  /*0c80*/  IMAD R26, R27.reuse, UR29, R2 ;  /* 0x0000001d1b1a7c24 */ /* 0x040fe2000f8e0202 */
[----:B------:R-:W-:Y:S01]  /*0c90*/  UIMAD.WIDE.U32 UR18, UR14, 0x4, UR26 ;  /* 0x000000040e1278a5 */ /* 0x000fe2000f8e001a */
[----:B------:R-:W-:Y:S01]  /*0ca0*/  IADD3 R27, PT, PT, R27, UR28, RZ ;  /* 0x0000001c1b1b7c10 */ /* 0x000fe2000fffe0ff */
[----:B------:R-:W-:Y:S01]  /*0cb0*/  UIADD3 UR14, UPT, UPT, UR14, UR10, URZ ;  /* 0x0000000a0e0e7290 */ /* 0x000fe2000fffe0ff */
[----:B------:R-:W-:Y:S01]  /*0cc0*/  IMAD.U32 R17, RZ, RZ, UR13 ;  /* 0x0000000dff117e24 */ /* 0x000fe2000f8e00ff */
[----:B------:R1:W2:Y:S01]  /*0cd0*/  LDG.E R19, desc[UR20][R14.64] ;  /* 0x000000140e137981 */ /* 0x0002a2000c1e1900 */
[----:B------:R-:W-:-:S04]  /*0ce0*/  IMAD.WIDE R24, R24, R25, UR24 ;  /* 0x0000001818187e25 */ /* 0x000fc8000f8e0219 */
[----:B0-----:R-:W-:-:S04]  /*0cf0*/  IMAD.WIDE R20, R26, R29, UR24 ;  /* 0x000000181a147e25 */ /* 0x001fc8000f8e021d */
[----:B------:R-:W-:Y:S01]  /*0d00*/  HFMA2 R26, -RZ, RZ, 0, 2.384185791015625e-07 ;  /* 0x00000004ff1a7431 */ /* 0x000fe200000001ff */
[----:B------:R-:W-:Y:S01]  /*0d10*/  MOV R16, UR12 ;  /* 0x0000000c00107c02 */ /* 0x000fe20008000f00 */
[----:B------:R-:W-:Y:S01]  /*0d20*/  UIMAD.WIDE.U32 UR12, UR14, 0x4, UR26 ;  /* 0x000000040e0c78a5 */ /* 0x000fe2000f8e001a */
[----:B------:R-:W-:Y:S01]  /*0d30*/  IMAD R27, R27, UR29, R2 ;  /* 0x0000001d1b1b7c24 */ /* 0x000fe2000f8e0202 */
[----:B-1----:R-:W-:Y:S01]  /*0d40*/  MOV R14, UR18 ;  /* 0x00000012000e7c02 */ /* 0x002fe20008000f00 */
[----:B------:R0:W3:Y:S01]  /*0d50*/  LDG.E R28, desc[UR20][R24.64] ;  /* 0x00000014181c7981 */ /* 0x0000e2000c1e1900 */
[----:B------:R-:W-:-:S03]  /*0d60*/  MOV R15, UR19 ;  /* 0x00000013000f7c02 */ /* 0x000fc60008000f00 */
[----:B------:R-:W3:Y:S01]  /*0d70*/  LDG.E R17, desc[UR20][R16.64] ;  /* 0x0000001410117981 */ /* 0x000ee2000c1e1900 */
[----:B------:R-:W-:-:S03]  /*0d80*/  IMAD.WIDE R26, R27, R26, UR24 ;  /* 0x000000181b1a7e25 */ /* 0x000fc6000f8e021a */
[----:B------:R-:W4:Y:S01]  /*0d90*/  LDG.E R14, desc[UR20][R14.64] ;  /* 0x000000140e0e7981 */ /* 0x000f22000c1e1900 */
[----:B0-----:R-:W-:Y:S01]  /*0da0*/  IMAD.U32 R24, RZ, RZ, UR12 ;  /* 0x0000000cff187e24 */ /* 0x001fe2000f8e00ff */
[----:B------:R-:W-:Y:S02]  /*0db0*/  MOV R25, UR13 ;  /* 0x0000000d00197c02 */ /* 0x000fe40008000f00 */
[----:B------:R-:W4:Y:S04]  /*0dc0*/  LDG.E R21, desc[UR20][R20.64] ;  /* 0x0000001414157981 */ /* 0x000f28000c1e1900 */
[----:B------:R-:W5:Y:S04]  /*0dd0*/  LDG.E R24, desc[UR20][R24.64] ;  /* 0x0000001418187981 */ /* 0x000f68000c1e1900 */
[----:B------:R-:W5:Y:S01]  /*0de0*/  LDG.E R27, desc[UR20][R26.64] ;  /* 0x000000141a1b7981 */ /* 0x000f62000c1e1900 */
[----:B------:R-:W-:Y:S01]  /*0df0*/  UIADD3 UR6, UPT, UPT, UR6, 0x4, URZ ;  /* 0x0000000406067890 */ /* 0x000fe2000fffe0ff */
[----:B--2---:R-:W-:-:S04]  /*0e00*/  FFMA R19, R23, R19, R18 ;  /* 0x0000001317137223 */ /* 0x004fc80000000012 */
[----:B---3--:R-:W-:-:S04]  /*0e10*/  FFMA R28, R28, R17, R19 ;  /* 0x000000111c1c7223 */ /* 0x008fc80000000013 */
[----:B----4-:R-:W-:-:S04]  /*0e20*/  FFMA R28, R21, R14, R28 ;  /* 0x0000000e151c7223 */ /* 0x010fc8000000001c */
[----:B-----5:R-:W-:-:S07]  /*0e30*/  FFMA R18, R27, R24, R28 ;  /* 0x000000181b127223 */ /* 0x020fce000000001c */
.L_x_56:
[----:B------:R-:W-:Y:S05]  /*0e40*/  BRA.U !UP2, `(.L_x_55) ;  /* 0x000000010ab47547 */ /* 0x000fea000b800000 */
[----:B------:R-:W-:Y:S01]  /*0e50*/  UISETP.NE.AND UP1, UPT, UR22, 0x1, UPT ;  /* 0x000000011600788c */ /* 0x000fe2000bf25270 */
[----:B------:R-:W-:Y:S01]  /*0e60*/  MOV R14, UR6 ;  /* 0x00000006000e7c02 */ /* 0x000fe20008000f00 */
[----:B------:R-:W-:Y:S01]  /*0e70*/  ULOP3.LUT UP2, URZ, UR10, 0x1, URZ, 0xc0, !UPT ;  /* 0x000000010aff7892 */ /* 0x000fe2000f84c0ff */
[----:B------:R-:W-:Y:S01]  /*0e80*/  IMAD.MOV.U32 R25, RZ, RZ, 0x4 ;  /* 0x00000004ff197424 */ /* 0x000fe200078e00ff */
[----:B------:R-:W-:Y:S02]  /*0e90*/  MOV R27, 0x4 ;  /* 0x00000004001b7802 */ /* 0x000fe40000000f00 */
[----:B------:R-:W-:Y:S02]  /*0ea0*/  PLOP3.LUT P0, PT, PT, PT, UP1, 0x80, 0x8 ;  /* 0x000000000008781c */ /* 0x000fe40003f0f018 */
[----:B------:R-:W-:-:S03]  /*0eb0*/  PLOP3.LUT P1, PT, PT, PT, UP2, 0x80, 0x8 ;  /* 0x000000000008781c */ /* 0x000fc60003f2f028 */
[----:B------:R-:W0:Y:S02]  /*0ec0*/  @UP1 LDCU.64 UR14, c[0x0][0x398] ;  /* 0x00007300ff0e17ac */ /* 0x000e240008000a00 */
[----:B------:R-:W1:Y:S01]  /*0ed0*/  @UP2 LDCU.64 UR18, c[0x0][0x398] ;  /* 0x00007300ff1227ac */ /* 0x000e620008000a00 */
[----:B------:R-:W2:Y:S01]  /*0ee0*/  @UP1 LDCU.128 UR24, c[0x0][0x380] ;  /* 0x00007000ff1817ac */ /* 0x000ea20008000c00 */
[----:B------:R-:W3:Y:S01]  /*0ef0*/  @UP2 LDCU.128 UR28, c[0x0][0x380] ;  /* 0x00007000ff1c27ac */ /* 0x000ee20008000c00 */
[----:B------:R-:W-:-:S03]  /*0f00*/  @UP1 UIMAD UR12, UR6, UR10, UR16 ;  /* 0x0000000a060c12a4 */ /* 0x000fc6000f8e0210 */
[--C-:B0-----:R-:W-:Y:S01]  /*0f10*/  @P0 IMAD R15, R14, UR14, R7.reuse ;  /* 0x0000000e0e0f0c24 */ /* 0x101fe2000f8e0207 */
[----:B------:R-:W-:Y:S01]  /*0f20*/  @UP1 UIADD3 UR6, UPT, UPT, UR6, 0x2, URZ ;  /* 0x0000000206061890 */ /* 0x000fe2000fffe0ff */
[----:B-1----:R-:W-:Y:S02]  /*0f30*/  MOV R14, UR18 ;  /* 0x00000012000e7c02 */ /* 0x002fe40008000f00 */
[C-C-:B------:R-:W-:Y:S01]  /*0f40*/  @P0 IMAD R24, R15.reuse, UR15, R2.reuse ;  /* 0x0000000f0f180c24 */ /* 0x140fe2000f8e0202 */
[----:B------:R-:W-:Y:S01]  /*0f50*/  @P0 IADD3 R17, PT, PT, R15, UR14, RZ ;  /* 0x0000000e0f110c10 */ /* 0x000fe2000fffe0ff */
[----:B------:R-:W-:Y:S02]  /*0f60*/  @UP1 UIADD3 UR14, UPT, UPT, UR12, UR10, URZ ;  /* 0x0000000a0c0e1290 */ /* 0x000fe4000fffe0ff */
[----:B--2---:R-:W-:Y:S01]  /*0f70*/  @UP1 UIMAD.WIDE.U32 UR12, UR12, 0x4, UR26 ;  /* 0x000000040c0c18a5 */ /* 0x004fe2000f8e001a */
[----:B------:R-:W-:Y:S01]  /*0f80*/  @P1 IMAD R29, R14, UR6, R7 ;  /* 0x000000060e1d1c24 */ /* 0x000fe2000f8e0207 */
[----:B------:R-:W-:Y:S01]  /*0f90*/  @UP2 UIMAD UR10, UR6, UR10, UR16 ;  /* 0x0000000a060a22a4 */ /* 0x000fe2000f8e0210 */
[--C-:B------:R-:W-:Y:S01]  /*0fa0*/  @P0 IMAD R26, R17, UR15, R2.reuse ;  /* 0x0000000f111a0c24 */ /* 0x100fe2000f8e0202 */
[----:B------:R-:W-:Y:S01]  /*0fb0*/  @UP1 UIMAD.WIDE.U32 UR14, UR14, 0x4, UR26 ;  /* 0x000000040e0e18a5 */ /* 0x000fe2000f8e001a */
[----:B------:R-:W-:Y:S01]  /*0fc0*/  @P0 IMAD.WIDE R24, R24, R25, UR24 ;  /* 0x0000001818180e25 */ /* 0x000fe2000f8e0219 */
[----:B------:R-:W-:Y:S01]  /*0fd0*/  MOV R15, UR13 ;  /* 0x0000000d000f7c02 */ /* 0x000fe20008000f00 */
[----:B---3--:R-:W-:Y:S01]  /*0fe0*/  @UP2 UIMAD.WIDE.U32 UR10, UR10, 0x4, UR30 ;  /* 0x000000040a0a28a5 */ /* 0x008fe2000f8e001e */
[----:B------:R-:W-:Y:S01]  /*0ff0*/  MOV R14, UR12 ;  /* 0x0000000c000e7c02 */ /* 0x000fe20008000f00 */
[----:B------:R-:W-:Y:S01]  /*1000*/  @P1 IMAD R29, R29, UR19, R2 ;  /* 0x000000131d1d1c24 */ /* 0x000fe2000f8e0202 */
[----:B------:R-:W-:-:S02]  /*1010*/  MOV R16, UR28 ;  /* 0x0000001c00107c02 */ /* 0x000fc40008000f00 */
[----:B------:R-:W-:Y:S01]  /*1020*/  MOV R17, UR29 ;  /* 0x0000001d00117c02 */ /* 0x000fe20008000f00 */
[----:B------:R-:W-:Y:S01]  /*1030*/  @P0 IMAD.WIDE R26, R26, R27, UR24 ;  /* 0x000000181a1a0e25 */ /* 0x000fe2000f8e021b */
[----:B------:R-:W-:Y:S01]  /*1040*/  MOV R20, UR14 ;  /* 0x0000000e00147c02 */ /* 0x000fe20008000f00 */
[----:B------:R-:W2:Y:S02]  /*1050*/  @P0 LDG.E R15, desc[UR20][R14.64] ;  /* 0x000000140e0f0981 */ /* 0x000ea4000c1e1900 */
[----:B------:R-:W-:Y:S02]  /*1060*/  IMAD.U32 R21, RZ, RZ, UR15 ;  /* 0x0000000fff157e24 */ /* 0x000fe4000f8e00ff */
[----:B------:R-:W2:Y:S01]  /*1070*/  @P0 LDG.E R25, desc[UR20][R24.64] ;  /* 0x0000001418190981 */ /* 0x000ea2000c1e1900 */
[----:B------:R-:W-:Y:S01]  /*1080*/  @P1 IMAD.WIDE R28, R29, 0x4, R16 ;  /* 0x000000041d1c1825 */ /* 0x000fe200078e0210 */
[----:B------:R-:W-:Y:S02]  /*1090*/  MOV R16, UR10 ;  /* 0x0000000a00107c02 */ /* 0x000fe40008000f00 */
[----:B------:R-:W-:Y:S01]  /*10a0*/  MOV R17, UR11 ;  /* 0x0000000b00117c02 */ /* 0x000fe20008000f00 */
[----:B------:R-:W3:Y:S04]  /*10b0*/  @P0 LDG.E R20, desc[UR20][R20.64] ;  /* 0x0000001414140981 */ /* 0x000ee8000c1e1900 */
[----:B------:R-:W3:Y:S04]  /*10c0*/  @P0 LDG.E R26, desc[UR20][R26.64] ;  /* 0x000000141a1a0981 */ /* 0x000ee8000c1e1900 */
[----:B------:R-:W4:Y:S04]  /*10d0*/  @P1 LDG.E R29, desc[UR20][R28.64] ;  /* 0x000000141c1d1981 */ /* 0x000f28000c1e1900 */
[----:B------:R-:W4:Y:S01]  /*10e0*/  @P1 LDG.E R16, desc[UR20][R16.64] ;  /* 0x0000001410101981 */ /* 0x000f22000c1e1900 */
[----:B--2---:R-:W-:-:S04]  /*10f0*/  @P0 FFMA R19, R25, R15, R18 ;  /* 0x0000000f19130223 */ /* 0x004fc80000000012 */
[----:B---3--:R-:W-:-:S04]  /*1100*/  @P0 FFMA R18, R26, R20, R19 ;  /* 0x000000141a120223 */ /* 0x008fc80000000013 */
[----:B----4-:R-:W-:-:S07]  /*1110*/  @P1 FFMA R18, R29, R16, R18 ;  /* 0x000000101d121223 */ /* 0x010fce0000000012 */
.L_x_55:
[----:B------:R-:W0:Y:S01]  /*1120*/  LDCU UR6, c[0x0][0x3a0] ;  /* 0x00007400ff0677ac */ /* 0x000e220008000800 */
[----:B------:R-:W-:-:S04]  /*1130*/  UIADD3 UR5, UPT, UPT, UR5, 0x1, URZ ;  /* 0x0000000105057890 */ /* 0x000fc8000fffe0ff */
[----:B0-----:R-:W-:-:S09]  /*1140*/  UISETP.NE.AND UP1, UPT, UR5, UR6, UPT ;  /* 0x000000060500728c */ /* 0x001fd2000bf25270 */
[----:B------:R-:W-:Y:S05]  /*1150*/  BRA.U UP1, `(.L_x_57) ;  /* 0xfffffff101907547 */ /* 0x000fea000b83ffff */
[----:B------:R-:W-:Y:S05]  /*1160*/  BRA.U UP0, `(.L_x_58) ;  /* 0xfffffff100147547 */ /* 0x000fea000b83ffff */
.L_x_52:
[----:B------:R-:W0:Y:S01]  /*1170*/  LDC.64 R4, c[0x0][0x390] ;  /* 0x0000e400ff047b82 */ /* 0x000e220000000a00 */
[----:B------:R-:W1:Y:S02]  /*1180*/  LDCU UR4, c[0x0][0x3ac] ;  /* 0x00007580ff0477ac */ /* 0x000e640008000800 */
[----:B-1----:R-:W-:-:S04]  /*1190*/  IMAD R3, R3, UR4, R0 ;  /* 0x0000000403037c24 */ /* 0x002fc8000f8e0200 */
[----:B0-----:R-:W-:-:S05]  /*11a0*/  IMAD.WIDE R2, R3, 0x4, R4 ;  /* 0x0000000403027825 */ /* 0x001fca00078e0204 */
[----:B------:R-:W-:Y:S01]  /*11b0*/  STG.E desc[UR20][R2.64], R18 ;  /* 0x0000001202007986 */ /* 0x000fe2000c101914 */
[----:B------:R-:W-:Y:S05]  /*11c0*/  EXIT ;  /* 0x000000000000794d */ /* 0x000fea0003800000 */
.L_x_59:
        /* <DEDUP_REMOVED lines=11> */
.L_x_63:


//--------------------- .nv.shared.reserved.0     --------------------------
	.section	.nv.shared.reserved.0,"aw",@nobits
	.weak		__nv_reservedSMEM_offset_0_alias
	.size		__nv_reservedSMEM_offset_0_alias, 0, 64
	.other		__nv_reservedSMEM_offset_0_alias,@"STO_CUDA_RESERVED_SHARED STV_DEFAULT"
__nv_reservedSMEM_offset_0_alias:
	.zero		0
	.zero		64


//--------------------- .nv.constant0._Z8cudaTanhPfi --------------------------
	.section	.nv.constant0._Z8cudaTanhPfi,"a",@progbits
	.sectionflags	@""
	.align	4
.nv.constant0._Z8cudaTanhPfi:
	.zero		908


//--------------------- .nv.constant0._Z12cudaMeanPoolPfS_iiiiii --------------------------
	.section	.nv.constant0._Z12cudaMeanPoolPfS_iiiiii,"a",@progbits
	.sectionflags	@""
	.align	4
.nv.constant0._Z12cudaMeanPoolPfS_iiiiii:
	.zero		936


//--------------------- .nv.constant0._Z10cudaConv2DPfS_S_iiiiii --------------------------
	.section	.nv.constant0._Z10cudaConv2DPfS_S_iiiiii,"a",@progbits
	.sectionflags	@""
	.align	4
.nv.constant0._Z10cudaConv2DPfS_S_iiiiii:
	.zero		944


//--------------------- SYMBOLS --------------------------

	.type		.nv.reservedSmem.offset0,@object
	.size		.nv.reservedSmem.offset0,0x4
